//
// Generated by NVIDIA NVVM Compiler
//
// Compiler Build ID: CL-36424714
// Cuda compilation tools, release 13.0, V13.0.88
// Based on NVVM 20.0.0
//

.version 9.0
.target sm_100
.address_size 64

	// .globl	_Z24batch_euclidean_distancePKfS0_Pfii
// _ZZ13euclidean_optIfET_PKS0_S2_iiE6shared has been demoted

.visible .entry _Z24batch_euclidean_distancePKfS0_Pfii(
	.param .u64 .ptr .align 1 _Z24batch_euclidean_distancePKfS0_Pfii_param_0,
	.param .u64 .ptr .align 1 _Z24batch_euclidean_distancePKfS0_Pfii_param_1,
	.param .u64 .ptr .align 1 _Z24batch_euclidean_distancePKfS0_Pfii_param_2,
	.param .u32 _Z24batch_euclidean_distancePKfS0_Pfii_param_3,
	.param .u32 _Z24batch_euclidean_distancePKfS0_Pfii_param_4
)
{
	.reg .pred 	%p<11>;
	.reg .b32 	%r<29>;
	.reg .b32 	%f<142>;
	.reg .b64 	%rd<41>;

	ld.param.u64 	%rd16, [_Z24batch_euclidean_distancePKfS0_Pfii_param_0];
	ld.param.u64 	%rd17, [_Z24batch_euclidean_distancePKfS0_Pfii_param_1];
	ld.param.u64 	%rd18, [_Z24batch_euclidean_distancePKfS0_Pfii_param_2];
	ld.param.u32 	%r18, [_Z24batch_euclidean_distancePKfS0_Pfii_param_3];
	ld.param.u32 	%r17, [_Z24batch_euclidean_distancePKfS0_Pfii_param_4];
	mov.u32 	%r19, %ctaid.x;
	mov.u32 	%r20, %ntid.x;
	mov.u32 	%r21, %tid.x;
	mad.lo.s32 	%r1, %r19, %r20, %r21;
	setp.ge.s32 	%p1, %r1, %r18;
	@%p1 bra 	$L__BB0_15;
	cvta.to.global.u64 	%rd1, %rd16;
	cvta.to.global.u64 	%rd2, %rd17;
	mul.lo.s32 	%r22, %r17, %r1;
	cvt.s64.s32 	%rd3, %r22;
	setp.lt.s32 	%p2, %r17, 1;
	mov.f32 	%f141, 0f00000000;
	@%p2 bra 	$L__BB0_14;
	and.b32  	%r2, %r17, 15;
	setp.lt.u32 	%p3, %r17, 16;
	mov.f32 	%f141, 0f00000000;
	mov.b32 	%r26, 0;
	@%p3 bra 	$L__BB0_5;
	and.b32  	%r26, %r17, 2147483632;
	neg.s32 	%r24, %r26;
	shl.b64 	%rd19, %rd3, 2;
	add.s64 	%rd20, %rd19, 32;
	add.s64 	%rd38, %rd1, %rd20;
	add.s64 	%rd37, %rd2, %rd20;
	mov.f32 	%f141, 0f00000000;
$L__BB0_4:
	.pragma "nounroll";
	ld.global.f32 	%f18, [%rd38+-32];
	ld.global.f32 	%f19, [%rd37+-32];
	sub.f32 	%f20, %f18, %f19;
	fma.rn.f32 	%f21, %f20, %f20, %f141;
	ld.global.f32 	%f22, [%rd38+-28];
	ld.global.f32 	%f23, [%rd37+-28];
	sub.f32 	%f24, %f22, %f23;
	fma.rn.f32 	%f25, %f24, %f24, %f21;
	ld.global.f32 	%f26, [%rd38+-24];
	ld.global.f32 	%f27, [%rd37+-24];
	sub.f32 	%f28, %f26, %f27;
	fma.rn.f32 	%f29, %f28, %f28, %f25;
	ld.global.f32 	%f30, [%rd38+-20];
	ld.global.f32 	%f31, [%rd37+-20];
	sub.f32 	%f32, %f30, %f31;
	fma.rn.f32 	%f33, %f32, %f32, %f29;
	ld.global.f32 	%f34, [%rd38+-16];
	ld.global.f32 	%f35, [%rd37+-16];
	sub.f32 	%f36, %f34, %f35;
	fma.rn.f32 	%f37, %f36, %f36, %f33;
	ld.global.f32 	%f38, [%rd38+-12];
	ld.global.f32 	%f39, [%rd37+-12];
	sub.f32 	%f40, %f38, %f39;
	fma.rn.f32 	%f41, %f40, %f40, %f37;
	ld.global.f32 	%f42, [%rd38+-8];
	ld.global.f32 	%f43, [%rd37+-8];
	sub.f32 	%f44, %f42, %f43;
	fma.rn.f32 	%f45, %f44, %f44, %f41;
	ld.global.f32 	%f46, [%rd38+-4];
	ld.global.f32 	%f47, [%rd37+-4];
	sub.f32 	%f48, %f46, %f47;
	fma.rn.f32 	%f49, %f48, %f48, %f45;
	ld.global.f32 	%f50, [%rd38];
	ld.global.f32 	%f51, [%rd37];
	sub.f32 	%f52, %f50, %f51;
	fma.rn.f32 	%f53, %f52, %f52, %f49;
	ld.global.f32 	%f54, [%rd38+4];
	ld.global.f32 	%f55, [%rd37+4];
	sub.f32 	%f56, %f54, %f55;
	fma.rn.f32 	%f57, %f56, %f56, %f53;
	ld.global.f32 	%f58, [%rd38+8];
	ld.global.f32 	%f59, [%rd37+8];
	sub.f32 	%f60, %f58, %f59;
	fma.rn.f32 	%f61, %f60, %f60, %f57;
	ld.global.f32 	%f62, [%rd38+12];
	ld.global.f32 	%f63, [%rd37+12];
	sub.f32 	%f64, %f62, %f63;
	fma.rn.f32 	%f65, %f64, %f64, %f61;
	ld.global.f32 	%f66, [%rd38+16];
	ld.global.f32 	%f67, [%rd37+16];
	sub.f32 	%f68, %f66, %f67;
	fma.rn.f32 	%f69, %f68, %f68, %f65;
	ld.global.f32 	%f70, [%rd38+20];
	ld.global.f32 	%f71, [%rd37+20];
	sub.f32 	%f72, %f70, %f71;
	fma.rn.f32 	%f73, %f72, %f72, %f69;
	ld.global.f32 	%f74, [%rd38+24];
	ld.global.f32 	%f75, [%rd37+24];
	sub.f32 	%f76, %f74, %f75;
	fma.rn.f32 	%f77, %f76, %f76, %f73;
	ld.global.f32 	%f78, [%rd38+28];
	ld.global.f32 	%f79, [%rd37+28];
	sub.f32 	%f80, %f78, %f79;
	fma.rn.f32 	%f141, %f80, %f80, %f77;
	add.s32 	%r24, %r24, 16;
	add.s64 	%rd38, %rd38, 64;
	add.s64 	%rd37, %rd37, 64;
	setp.ne.s32 	%p4, %r24, 0;
	@%p4 bra 	$L__BB0_4;
$L__BB0_5:
	setp.eq.s32 	%p5, %r2, 0;
	@%p5 bra 	$L__BB0_14;
	and.b32  	%r8, %r17, 7;
	setp.lt.u32 	%p6, %r2, 8;
	@%p6 bra 	$L__BB0_8;
	cvt.u64.u32 	%rd21, %r26;
	add.s64 	%rd22, %rd21, %rd3;
	shl.b64 	%rd23, %rd22, 2;
	add.s64 	%rd24, %rd1, %rd23;
	ld.global.f32 	%f82, [%rd24];
	add.s64 	%rd25, %rd2, %rd23;
	ld.global.f32 	%f83, [%rd25];
	sub.f32 	%f84, %f82, %f83;
	fma.rn.f32 	%f85, %f84, %f84, %f141;
	ld.global.f32 	%f86, [%rd24+4];
	ld.global.f32 	%f87, [%rd25+4];
	sub.f32 	%f88, %f86, %f87;
	fma.rn.f32 	%f89, %f88, %f88, %f85;
	ld.global.f32 	%f90, [%rd24+8];
	ld.global.f32 	%f91, [%rd25+8];
	sub.f32 	%f92, %f90, %f91;
	fma.rn.f32 	%f93, %f92, %f92, %f89;
	ld.global.f32 	%f94, [%rd24+12];
	ld.global.f32 	%f95, [%rd25+12];
	sub.f32 	%f96, %f94, %f95;
	fma.rn.f32 	%f97, %f96, %f96, %f93;
	ld.global.f32 	%f98, [%rd24+16];
	ld.global.f32 	%f99, [%rd25+16];
	sub.f32 	%f100, %f98, %f99;
	fma.rn.f32 	%f101, %f100, %f100, %f97;
	ld.global.f32 	%f102, [%rd24+20];
	ld.global.f32 	%f103, [%rd25+20];
	sub.f32 	%f104, %f102, %f103;
	fma.rn.f32 	%f105, %f104, %f104, %f101;
	ld.global.f32 	%f106, [%rd24+24];
	ld.global.f32 	%f107, [%rd25+24];
	sub.f32 	%f108, %f106, %f107;
	fma.rn.f32 	%f109, %f108, %f108, %f105;
	ld.global.f32 	%f110, [%rd24+28];
	ld.global.f32 	%f111, [%rd25+28];
	sub.f32 	%f112, %f110, %f111;
	fma.rn.f32 	%f141, %f112, %f112, %f109;
	add.s32 	%r26, %r26, 8;
$L__BB0_8:
	setp.eq.s32 	%p7, %r8, 0;
	@%p7 bra 	$L__BB0_14;
	and.b32  	%r11, %r17, 3;
	setp.lt.u32 	%p8, %r8, 4;
	@%p8 bra 	$L__BB0_11;
	cvt.u64.u32 	%rd26, %r26;
	add.s64 	%rd27, %rd26, %rd3;
	shl.b64 	%rd28, %rd27, 2;
	add.s64 	%rd29, %rd1, %rd28;
	ld.global.f32 	%f114, [%rd29];
	add.s64 	%rd30, %rd2, %rd28;
	ld.global.f32 	%f115, [%rd30];
	sub.f32 	%f116, %f114, %f115;
	fma.rn.f32 	%f117, %f116, %f116, %f141;
	ld.global.f32 	%f118, [%rd29+4];
	ld.global.f32 	%f119, [%rd30+4];
	sub.f32 	%f120, %f118, %f119;
	fma.rn.f32 	%f121, %f120, %f120, %f117;
	ld.global.f32 	%f122, [%rd29+8];
	ld.global.f32 	%f123, [%rd30+8];
	sub.f32 	%f124, %f122, %f123;
	fma.rn.f32 	%f125, %f124, %f124, %f121;
	ld.global.f32 	%f126, [%rd29+12];
	ld.global.f32 	%f127, [%rd30+12];
	sub.f32 	%f128, %f126, %f127;
	fma.rn.f32 	%f141, %f128, %f128, %f125;
	add.s32 	%r26, %r26, 4;
$L__BB0_11:
	setp.eq.s32 	%p9, %r11, 0;
	@%p9 bra 	$L__BB0_14;
	cvt.u64.u32 	%rd31, %r26;
	add.s64 	%rd32, %rd3, %rd31;
	shl.b64 	%rd33, %rd32, 2;
	add.s64 	%rd40, %rd2, %rd33;
	add.s64 	%rd39, %rd1, %rd33;
	neg.s32 	%r28, %r11;
$L__BB0_13:
	.pragma "nounroll";
	ld.global.f32 	%f129, [%rd39];
	ld.global.f32 	%f130, [%rd40];
	sub.f32 	%f131, %f129, %f130;
	fma.rn.f32 	%f141, %f131, %f131, %f141;
	add.s64 	%rd40, %rd40, 4;
	add.s64 	%rd39, %rd39, 4;
	add.s32 	%r28, %r28, 1;
	setp.ne.s32 	%p10, %r28, 0;
	@%p10 bra 	$L__BB0_13;
$L__BB0_14:
	sqrt.rn.f32 	%f132, %f141;
	cvta.to.global.u64 	%rd34, %rd18;
	mul.wide.s32 	%rd35, %r1, 4;
	add.s64 	%rd36, %rd34, %rd35;
	st.global.f32 	[%rd36], %f132;
$L__BB0_15:
	ret;

}
	// .globl	_Z9batch_gpuPKfS0_Pfii
.visible .entry _Z9batch_gpuPKfS0_Pfii(
	.param .u64 .ptr .align 1 _Z9batch_gpuPKfS0_Pfii_param_0,
	.param .u64 .ptr .align 1 _Z9batch_gpuPKfS0_Pfii_param_1,
	.param .u64 .ptr .align 1 _Z9batch_gpuPKfS0_Pfii_param_2,
	.param .u32 _Z9batch_gpuPKfS0_Pfii_param_3,
	.param .u32 _Z9batch_gpuPKfS0_Pfii_param_4
)
{
	.reg .pred 	%p<19>;
	.reg .b32 	%r<43>;
	.reg .b32 	%f<37>;
	.reg .b64 	%rd<12>;
	// demoted variable
	.shared .align 4 .b8 _ZZ13euclidean_optIfET_PKS0_S2_iiE6shared[128];
	ld.param.u64 	%rd3, [_Z9batch_gpuPKfS0_Pfii_param_0];
	ld.param.u64 	%rd4, [_Z9batch_gpuPKfS0_Pfii_param_1];
	ld.param.u64 	%rd5, [_Z9batch_gpuPKfS0_Pfii_param_2];
	ld.param.u32 	%r9, [_Z9batch_gpuPKfS0_Pfii_param_3];
	ld.param.u32 	%r8, [_Z9batch_gpuPKfS0_Pfii_param_4];
	mov.u32 	%r1, %ctaid.x;
	setp.ge.s32 	%p1, %r1, %r9;
	@%p1 bra 	$L__BB1_13;
	mov.u32 	%r2, %tid.x;
	and.b32  	%r3, %r2, 31;
	setp.ge.s32 	%p2, %r2, %r8;
	mov.f32 	%f35, 0f00000000;
	@%p2 bra 	$L__BB1_4;
	mul.lo.s32 	%r4, %r8, %r1;
	mov.u32 	%r5, %ntid.x;
	cvta.to.global.u64 	%rd1, %rd3;
	cvta.to.global.u64 	%rd2, %rd4;
	mov.f32 	%f35, 0f00000000;
	mov.u32 	%r42, %r2;
$L__BB1_3:
	add.s32 	%r10, %r42, %r4;
	mul.wide.s32 	%rd6, %r10, 4;
	add.s64 	%rd7, %rd1, %rd6;
	ld.global.f32 	%f10, [%rd7];
	add.s64 	%rd8, %rd2, %rd6;
	ld.global.f32 	%f11, [%rd8];
	sub.f32 	%f12, %f10, %f11;
	fma.rn.f32 	%f35, %f12, %f12, %f35;
	add.s32 	%r42, %r42, %r5;
	setp.lt.s32 	%p3, %r42, %r8;
	@%p3 bra 	$L__BB1_3;
$L__BB1_4:
	// begin inline asm
	activemask.b32 %r11;
	// end inline asm
	mov.b32 	%r12, %f35;
	shfl.sync.down.b32	%r13|%p4, %r12, 16, 31, %r11;
	mov.b32 	%f13, %r13;
	add.f32 	%f14, %f35, %f13;
	mov.b32 	%r14, %f14;
	shfl.sync.down.b32	%r15|%p5, %r14, 8, 31, %r11;
	mov.b32 	%f15, %r15;
	add.f32 	%f16, %f14, %f15;
	mov.b32 	%r16, %f16;
	shfl.sync.down.b32	%r17|%p6, %r16, 4, 31, %r11;
	mov.b32 	%f17, %r17;
	add.f32 	%f18, %f16, %f17;
	mov.b32 	%r18, %f18;
	shfl.sync.down.b32	%r19|%p7, %r18, 2, 31, %r11;
	mov.b32 	%f19, %r19;
	add.f32 	%f20, %f18, %f19;
	mov.b32 	%r20, %f20;
	shfl.sync.down.b32	%r21|%p8, %r20, 1, 31, %r11;
	mov.b32 	%f21, %r21;
	add.f32 	%f4, %f20, %f21;
	setp.ne.s32 	%p9, %r3, 0;
	@%p9 bra 	$L__BB1_6;
	shr.u32 	%r22, %r2, 3;
	and.b32  	%r23, %r22, 124;
	mov.u32 	%r24, _ZZ13euclidean_optIfET_PKS0_S2_iiE6shared;
	add.s32 	%r25, %r24, %r23;
	st.shared.f32 	[%r25], %f4;
$L__BB1_6:
	bar.sync 	0;
	setp.gt.u32 	%p10, %r2, 31;
	@%p10 bra 	$L__BB1_11;
	mov.u32 	%r26, %ntid.x;
	shr.u32 	%r27, %r26, 5;
	setp.ge.u32 	%p11, %r2, %r27;
	mov.f32 	%f36, 0f00000000;
	@%p11 bra 	$L__BB1_9;
	shl.b32 	%r28, %r3, 2;
	mov.u32 	%r29, _ZZ13euclidean_optIfET_PKS0_S2_iiE6shared;
	add.s32 	%r30, %r29, %r28;
	ld.shared.f32 	%f36, [%r30];
$L__BB1_9:
	// begin inline asm
	activemask.b32 %r31;
	// end inline asm
	mov.b32 	%r32, %f36;
	shfl.sync.down.b32	%r33|%p12, %r32, 16, 31, %r31;
	mov.b32 	%f23, %r33;
	add.f32 	%f24, %f36, %f23;
	mov.b32 	%r34, %f24;
	shfl.sync.down.b32	%r35|%p13, %r34, 8, 31, %r31;
	mov.b32 	%f25, %r35;
	add.f32 	%f26, %f24, %f25;
	mov.b32 	%r36, %f26;
	shfl.sync.down.b32	%r37|%p14, %r36, 4, 31, %r31;
	mov.b32 	%f27, %r37;
	add.f32 	%f28, %f26, %f27;
	mov.b32 	%r38, %f28;
	shfl.sync.down.b32	%r39|%p15, %r38, 2, 31, %r31;
	mov.b32 	%f29, %r39;
	add.f32 	%f30, %f28, %f29;
	mov.b32 	%r40, %f30;
	shfl.sync.down.b32	%r41|%p16, %r40, 1, 31, %r31;
	mov.b32 	%f31, %r41;
	add.f32 	%f7, %f30, %f31;
	setp.ne.s32 	%p17, %r2, 0;
	@%p17 bra 	$L__BB1_11;
	st.shared.f32 	[_ZZ13euclidean_optIfET_PKS0_S2_iiE6shared], %f7;
$L__BB1_11:
	bar.sync 	0;
	setp.ne.s32 	%p18, %r2, 0;
	@%p18 bra 	$L__BB1_13;
	ld.shared.f32 	%f32, [_ZZ13euclidean_optIfET_PKS0_S2_iiE6shared];
	sqrt.rn.f32 	%f33, %f32;
	cvta.to.global.u64 	%rd9, %rd5;
	mul.wide.u32 	%rd10, %r1, 4;
	add.s64 	%rd11, %rd9, %rd10;
	st.global.f32 	[%rd11], %f33;
$L__BB1_13:
	ret;

}


// ===== COMPILED SASS (sm_100) =====

	.target	sm_100

	.elftype	@"ET_EXEC"


//--------------------- .note.nv.tkinfo           --------------------------
	.section	.note.nv.tkinfo,"",@"SHT_NOTE"
	.sectionflags	@"SHF_NOTE_NV_TKINFO"
	.tkinfo
        /*0018*/ 	.word	0x00000002
        /*0030*/ 	.string	""
        /*0030*/ 	.string	"ptxas"
        /*0030*/ 	.string	"Cuda compilation tools, release 13.0, V13.0.88"
        /*0030*/ 	.string	"Build cuda_13.0.r13.0/compiler.36424714_0"
        /*0030*/ 	.string	"-arch sm_100 -m 64 "



//--------------------- .note.nv.cuinfo           --------------------------
	.section	.note.nv.cuinfo,"",@"SHT_NOTE"
	.sectionflags	@"SHF_NOTE_NV_CUINFO"
        /*0018*/ 	.short	0x0002
        /*001a*/ 	.short	0x0064
        /*001c*/ 	.short	0x0082
	.zero		2


//--------------------- .nv.info                  --------------------------
	.section	.nv.info,"",@"SHT_CUDA_INFO"
	.align	4


	//----- nvinfo : EIATTR_REGCOUNT
	.align		4
        /*0000*/ 	.byte	0x04, 0x2f
        /*0002*/ 	.short	(.L_1 - .L_0)
	.align		4
.L_0:
        /*0004*/ 	.word	index@(_Z24batch_euclidean_distancePKfS0_Pfii)
        /*0008*/ 	.word	0x0000001d


	//----- nvinfo : EIATTR_FRAME_SIZE
	.align		4
.L_1:
        /*000c*/ 	.byte	0x04, 0x11
        /*000e*/ 	.short	(.L_3 - .L_2)
	.align		4
.L_2:
        /*0010*/ 	.word	index@($__internal_1_$__cuda_sm20_sqrt_rn_f32_slowpath)
        /*0014*/ 	.word	0x00000000


	//----- nvinfo : EIATTR_FRAME_SIZE
	.align		4
.L_3:
        /*0018*/ 	.byte	0x04, 0x11
        /*001a*/ 	.short	(.L_5 - .L_4)
	.align		4
.L_4:
        /*001c*/ 	.word	index@(_Z24batch_euclidean_distancePKfS0_Pfii)
        /*0020*/ 	.word	0x00000000


	//----- nvinfo : EIATTR_REGCOUNT
	.align		4
.L_5:
        /*0024*/ 	.byte	0x04, 0x2f
        /*0026*/ 	.short	(.L_7 - .L_6)
	.align		4
.L_6:
        /*0028*/ 	.word	index@(_Z9batch_gpuPKfS0_Pfii)
        /*002c*/ 	.word	0x00000011


	//----- nvinfo : EIATTR_FRAME_SIZE
	.align		4
.L_7:
        /*0030*/ 	.byte	0x04, 0x11
        /*0032*/ 	.short	(.L_9 - .L_8)
	.align		4
.L_8:
        /*0034*/ 	.word	index@($__internal_0_$__cuda_sm20_sqrt_rn_f32_slowpath)
        /*0038*/ 	.word	0x00000000


	//----- nvinfo : EIATTR_FRAME_SIZE
	.align		4
.L_9:
        /*003c*/ 	.byte	0x04, 0x11
        /*003e*/ 	.short	(.L_11 - .L_10)
	.align		4
.L_10:
        /*0040*/ 	.word	index@(_Z9batch_gpuPKfS0_Pfii)
        /*0044*/ 	.word	0x00000000


	//----- nvinfo : EIATTR_MIN_STACK_SIZE
	.align		4
.L_11:
        /*0048*/ 	.byte	0x04, 0x12
        /*004a*/ 	.short	(.L_13 - .L_12)
	.align		4
.L_12:
        /*004c*/ 	.word	index@(_Z9batch_gpuPKfS0_Pfii)
        /*0050*/ 	.word	0x00000000


	//----- nvinfo : EIATTR_MIN_STACK_SIZE
	.align		4
.L_13:
        /*0054*/ 	.byte	0x04, 0x12
        /*0056*/ 	.short	(.L_15 - .L_14)
	.align		4
.L_14:
        /*0058*/ 	.word	index@(_Z24batch_euclidean_distancePKfS0_Pfii)
        /*005c*/ 	.word	0x00000000
.L_15:


//--------------------- .nv.compat                --------------------------
	.section	.nv.compat,"",@"SHT_CUDA_COMPAT_INFO"
	.align	4
        /*0000*/ 	.byte	0x02, 0x09, 0x00, 0x00, 0x02, 0x02, 0x01, 0x00, 0x02, 0x05, 0x05, 0x00, 0x03, 0x07, 0x01, 0x01
        /*0010*/ 	.byte	0x02, 0x03, 0x00, 0x00, 0x02, 0x06, 0x01, 0x00, 0x04, 0x0b, 0x08, 0x00, 0x01, 0x00, 0x00, 0x00
        /*0020*/ 	.byte	0x00, 0x00, 0x00, 0x00


//--------------------- .nv.info._Z9batch_gpuPKfS0_Pfii --------------------------
	.section	.nv.info._Z9batch_gpuPKfS0_Pfii,"",@"SHT_CUDA_INFO"
	.sectionflags	@""
	.align	4


	//----- nvinfo : EIATTR_CUDA_API_VERSION
	.align		4
        /*0000*/ 	.byte	0x04, 0x37
        /*0002*/ 	.short	(.L_17 - .L_16)
.L_16:
        /*0004*/ 	.word	0x00000082


	//----- nvinfo : EIATTR_KPARAM_INFO
	.align		4
.L_17:
        /*0008*/ 	.byte	0x04, 0x17
        /*000a*/ 	.short	(.L_19 - .L_18)
.L_18:
        /*000c*/ 	.word	0x00000000
        /*0010*/ 	.short	0x0004
        /*0012*/ 	.short	0x001c
        /*0014*/ 	.byte	0x00, 0xf0, 0x11, 0x00


	//----- nvinfo : EIATTR_KPARAM_INFO
	.align		4
.L_19:
        /*0018*/ 	.byte	0x04, 0x17
        /*001a*/ 	.short	(.L_21 - .L_20)
.L_20:
        /*001c*/ 	.word	0x00000000
        /*0020*/ 	.short	0x0003
        /*0022*/ 	.short	0x0018
        /*0024*/ 	.byte	0x00, 0xf0, 0x11, 0x00


	//----- nvinfo : EIATTR_KPARAM_INFO
	.align		4
.L_21:
        /*0028*/ 	.byte	0x04, 0x17
        /*002a*/ 	.short	(.L_23 - .L_22)
.L_22:
        /*002c*/ 	.word	0x00000000
        /*0030*/ 	.short	0x0002
        /*0032*/ 	.short	0x0010
        /*0034*/ 	.byte	0x00, 0xf5, 0x21, 0x00


	//----- nvinfo : EIATTR_KPARAM_INFO
	.align		4
.L_23:
        /*0038*/ 	.byte	0x04, 0x17
        /*003a*/ 	.short	(.L_25 - .L_24)
.L_24:
        /*003c*/ 	.word	0x00000000
        /*0040*/ 	.short	0x0001
        /*0042*/ 	.short	0x0008
        /*0044*/ 	.byte	0x00, 0xf5, 0x21, 0x00


	//----- nvinfo : EIATTR_KPARAM_INFO
	.align		4
.L_25:
        /*0048*/ 	.byte	0x04, 0x17
        /*004a*/ 	.short	(.L_27 - .L_26)
.L_26:
        /*004c*/ 	.word	0x00000000
        /*0050*/ 	.short	0x0000
        /*0052*/ 	.short	0x0000
        /*0054*/ 	.byte	0x00, 0xf5, 0x21, 0x00


	//----- nvinfo : EIATTR_SPARSE_MMA_MASK
	.align		4
.L_27:
        /*0058*/ 	.byte	0x03, 0x50
        /*005a*/ 	.short	0x0000


	//----- nvinfo : EIATTR_MAXREG_COUNT
	.align		4
        /*005c*/ 	.byte	0x03, 0x1b
        /*005e*/ 	.short	0x00ff


	//----- nvinfo : EIATTR_NUM_BARRIERS
	.align		4
        /*0060*/ 	.byte	0x02, 0x4c
        /*0062*/ 	.byte	0x01
	.zero		1


	//----- nvinfo : EIATTR_MERCURY_ISA_VERSION
	.align		4
        /*0064*/ 	.byte	0x03, 0x5f
        /*0066*/ 	.short	0x0101


	//----- nvinfo : EIATTR_COOP_GROUP_MASK_REGIDS
	.align		4
        /*0068*/ 	.byte	0x04, 0x29
        /*006a*/ 	.short	(.L_29 - .L_28)


	//   ....[0]....
.L_28:
        /*006c*/ 	.word	0x05000005


	//   ....[1]....
        /*0070*/ 	.word	0x05000005


	//   ....[2]....
        /*0074*/ 	.word	0x05000005


	//   ....[3]....
        /*0078*/ 	.word	0x05000005


	//   ....[4]....
        /*007c*/ 	.word	0x05000005


	//   ....[5]....
        /*0080*/ 	.word	0x05000005


	//   ....[6]....
        /*0084*/ 	.word	0x05000005


	//   ....[7]....
        /*0088*/ 	.word	0x05000005


	//   ....[8]....
        /*008c*/ 	.word	0x05000005


	//   ....[9]....
        /*0090*/ 	.word	0x05000005


	//   ....[10]....
        /*0094*/ 	.word	0x05000005


	//   ....[11]....
        /*0098*/ 	.word	0x05000005


	//   ....[12]....
        /*009c*/ 	.word	0x05000005


	//   ....[13]....
        /*00a0*/ 	.word	0x05000005


	//   ....[14]....
        /*00a4*/ 	.word	0x05000005


	//----- nvinfo : EIATTR_COOP_GROUP_INSTR_OFFSETS
	.align		4
.L_29:
        /*00a8*/ 	.byte	0x04, 0x28
        /*00aa*/ 	.short	(.L_31 - .L_30)


	//   ....[0]....
.L_30:
        /*00ac*/ 	.word	0x000001d0


	//   ....[1]....
        /*00b0*/ 	.word	0x000001f0


	//   ....[2]....
        /*00b4*/ 	.word	0x00000210


	//   ....[3]....
        /*00b8*/ 	.word	0x00000240


	//   ....[4]....
        /*00bc*/ 	.word	0x000002b0


	//   ....[5]....
        /*00c0*/ 	.word	0x000003f0


	//   ....[6]....
        /*00c4*/ 	.word	0x00000410


	//   ....[7]....
        /*00c8*/ 	.word	0x00000430


	//   ....[8]....
        /*00cc*/ 	.word	0x00000450


	//   ....[9]....
        /*00d0*/ 	.word	0x00000470


	//   ....[10]....
        /*00d4*/ 	.word	0x00000690


	//   ....[11]....
        /*00d8*/ 	.word	0x000006f0


	//   ....[12]....
        /*00dc*/ 	.word	0x00000750


	//   ....[13]....
        /*00e0*/ 	.word	0x000007b0


	//   ....[14]....
        /*00e4*/ 	.word	0x00000810


	//----- nvinfo : EIATTR_VRC_CTA_INIT_COUNT
	.align		4
.L_31:
        /*00e8*/ 	.byte	0x02, 0x4a
	.zero		1
	.zero		1


	//----- nvinfo : EIATTR_EXIT_INSTR_OFFSETS
	.align		4
        /*00ec*/ 	.byte	0x04, 0x1c
        /*00ee*/ 	.short	(.L_33 - .L_32)


	//   ....[0]....
.L_32:
        /*00f0*/ 	.word	0x00000040


	//   ....[1]....
        /*00f4*/ 	.word	0x00000510


	//   ....[2]....
        /*00f8*/ 	.word	0x00000650


	//----- nvinfo : EIATTR_CRS_STACK_SIZE
	.align		4
.L_33:
        /*00fc*/ 	.byte	0x04, 0x1e
        /*00fe*/ 	.short	(.L_35 - .L_34)
.L_34:
        /*0100*/ 	.word	0x00000000


	//----- nvinfo : EIATTR_CBANK_PARAM_SIZE
	.align		4
.L_35:
        /*0104*/ 	.byte	0x03, 0x19
        /*0106*/ 	.short	0x0020


	//----- nvinfo : EIATTR_PARAM_CBANK
	.align		4
        /*0108*/ 	.byte	0x04, 0x0a
        /*010a*/ 	.short	(.L_37 - .L_36)
	.align		4
.L_36:
        /*010c*/ 	.word	index@(.nv.constant0._Z9batch_gpuPKfS0_Pfii)
        /*0110*/ 	.short	0x0380
        /*0112*/ 	.short	0x0020


	//----- nvinfo : EIATTR_SW_WAR
	.align		4
.L_37:
        /*0114*/ 	.byte	0x04, 0x36
        /*0116*/ 	.short	(.L_39 - .L_38)
.L_38:
        /*0118*/ 	.word	0x00000008
.L_39:


//--------------------- .nv.info._Z24batch_euclidean_distancePKfS0_Pfii --------------------------
	.section	.nv.info._Z24batch_euclidean_distancePKfS0_Pfii,"",@"SHT_CUDA_INFO"
	.sectionflags	@""
	.align	4


	//----- nvinfo : EIATTR_CUDA_API_VERSION
	.align		4
        /*0000*/ 	.byte	0x04, 0x37
        /*0002*/ 	.short	(.L_41 - .L_40)
.L_40:
        /*0004*/ 	.word	0x00000082


	//----- nvinfo : EIATTR_KPARAM_INFO
	.align		4
.L_41:
        /*0008*/ 	.byte	0x04, 0x17
        /*000a*/ 	.short	(.L_43 - .L_42)
.L_42:
        /*000c*/ 	.word	0x00000000
        /*0010*/ 	.short	0x0004
        /*0012*/ 	.short	0x001c
        /*0014*/ 	.byte	0x00, 0xf0, 0x11, 0x00


	//----- nvinfo : EIATTR_KPARAM_INFO
	.align		4
.L_43:
        /*0018*/ 	.byte	0x04, 0x17
        /*001a*/ 	.short	(.L_45 - .L_44)
.L_44:
        /*001c*/ 	.word	0x00000000
        /*0020*/ 	.short	0x0003
        /*0022*/ 	.short	0x0018
        /*0024*/ 	.byte	0x00, 0xf0, 0x11, 0x00


	//----- nvinfo : EIATTR_KPARAM_INFO
	.align		4
.L_45:
        /*0028*/ 	.byte	0x04, 0x17
        /*002a*/ 	.short	(.L_47 - .L_46)
.L_46:
        /*002c*/ 	.word	0x00000000
        /*0030*/ 	.short	0x0002
        /*0032*/ 	.short	0x0010
        /*0034*/ 	.byte	0x00, 0xf5, 0x21, 0x00


	//----- nvinfo : EIATTR_KPARAM_INFO
	.align		4
.L_47:
        /*0038*/ 	.byte	0x04, 0x17
        /*003a*/ 	.short	(.L_49 - .L_48)
.L_48:
        /*003c*/ 	.word	0x00000000
        /*0040*/ 	.short	0x0001
        /*0042*/ 	.short	0x0008
        /*0044*/ 	.byte	0x00, 0xf5, 0x21, 0x00


	//----- nvinfo : EIATTR_KPARAM_INFO
	.align		4
.L_49:
        /*0048*/ 	.byte	0x04, 0x17
        /*004a*/ 	.short	(.L_51 - .L_50)
.L_50:
        /*004c*/ 	.word	0x00000000
        /*0050*/ 	.short	0x0000
        /*0052*/ 	.short	0x0000
        /*0054*/ 	.byte	0x00, 0xf5, 0x21, 0x00


	//----- nvinfo : EIATTR_SPARSE_MMA_MASK
	.align		4
.L_51:
        /*0058*/ 	.byte	0x03, 0x50
        /*005a*/ 	.short	0x0000


	//----- nvinfo : EIATTR_MAXREG_COUNT
	.align		4
        /*005c*/ 	.byte	0x03, 0x1b
        /*005e*/ 	.short	0x00ff


	//----- nvinfo : EIATTR_MERCURY_ISA_VERSION
	.align		4
        /*0060*/ 	.byte	0x03, 0x5f
        /*0062*/ 	.short	0x0101


	//----- nvinfo : EIATTR_VRC_CTA_INIT_COUNT
	.align		4
        /*0064*/ 	.byte	0x02, 0x4a
	.zero		1
	.zero		1


	//----- nvinfo : EIATTR_EXIT_INSTR_OFFSETS
	.align		4
        /*0068*/ 	.byte	0x04, 0x1c
        /*006a*/ 	.short	(.L_53 - .L_52)


	//   ....[0]....
.L_52:
        /*006c*/ 	.word	0x00000070


	//   ....[1]....
        /*0070*/ 	.word	0x00000dc0


	//----- nvinfo : EIATTR_CRS_STACK_SIZE
	.align		4
.L_53:
        /*0074*/ 	.byte	0x04, 0x1e
        /*0076*/ 	.short	(.L_55 - .L_54)
.L_54:
        /*0078*/ 	.word	0x00000000


	//----- nvinfo : EIATTR_CBANK_PARAM_SIZE
	.align		4
.L_55:
        /*007c*/ 	.byte	0x03, 0x19
        /*007e*/ 	.short	0x0020


	//----- nvinfo : EIATTR_PARAM_CBANK
	.align		4
        /*0080*/ 	.byte	0x04, 0x0a
        /*0082*/ 	.short	(.L_57 - .L_56)
	.align		4
.L_56:
        /*0084*/ 	.word	index@(.nv.constant0._Z24batch_euclidean_distancePKfS0_Pfii)
        /*0088*/ 	.short	0x0380
        /*008a*/ 	.short	0x0020


	//----- nvinfo : EIATTR_SW_WAR
	.align		4
.L_57:
        /*008c*/ 	.byte	0x04, 0x36
        /*008e*/ 	.short	(.L_59 - .L_58)
.L_58:
        /*0090*/ 	.word	0x00000008
.L_59:


//--------------------- .nv.callgraph             --------------------------
	.section	.nv.callgraph,"",@"SHT_CUDA_CALLGRAPH"
	.align	4
	.sectionentsize	8
	.align		4
        /*0000*/ 	.word	0x00000000
	.align		4
        /*0004*/ 	.word	0xffffffff
	.align		4
        /*0008*/ 	.word	0x00000000
	.align		4
        /*000c*/ 	.word	0xfffffffe
	.align		4
        /*0010*/ 	.word	0x00000000
	.align		4
        /*0014*/ 	.word	0xfffffffd
	.align		4
        /*0018*/ 	.word	0x00000000
	.align		4
        /*001c*/ 	.word	0xfffffffc


//--------------------- .text._Z9batch_gpuPKfS0_Pfii --------------------------
	.section	.text._Z9batch_gpuPKfS0_Pfii,"ax",@progbits
	.align	128
        .global         _Z9batch_gpuPKfS0_Pfii
        .type           _Z9batch_gpuPKfS0_Pfii,@function
        .size           _Z9batch_gpuPKfS0_Pfii,(.L_x_26 - _Z9batch_gpuPKfS0_Pfii)
        .other          _Z9batch_gpuPKfS0_Pfii,@"STO_CUDA_ENTRY STV_DEFAULT"
_Z9batch_gpuPKfS0_Pfii:
.text._Z9batch_gpuPKfS0_Pfii:
[----:B------:R-:W-:Y:S01]  /*0000*/  LDC R1, c[0x0][0x37c] ;  /* 0x0000df00ff017b82 */ /* 0x000fe20000000800 */
[----:B------:R-:W0:Y:S01]  /*0010*/  S2R R2, SR_CTAID.X ;  /* 0x0000000000027919 */ /* 0x000e220000002500 */
[----:B------:R-:W0:Y:S02]  /*0020*/  LDCU UR4, c[0x0][0x398] ;  /* 0x00007300ff0477ac */ /* 0x000e240008000800 */
[----:B0-----:R-:W-:-:S13]  /*0030*/  ISETP.GE.AND P0, PT, R2, UR4, PT ;  /* 0x0000000402007c0c */ /* 0x001fda000bf06270 */
[----:B------:R-:W-:Y:S05]  /*0040*/  @P0 EXIT ;  /* 0x000000000000094d */ /* 0x000fea0003800000 */
[----:B------:R-:W0:Y:S01]  /*0050*/  S2R R0, SR_TID.X ;  /* 0x0000000000007919 */ /* 0x000e220000002100 */
[----:B------:R-:W0:Y:S01]  /*0060*/  LDCU UR4, c[0x0][0x39c] ;  /* 0x00007380ff0477ac */ /* 0x000e220008000800 */
[----:B------:R-:W-:Y:S01]  /*0070*/  BSSY.RECONVERGENT B0, `(.L_x_0) ;  /* 0x0000014000007945 */ /* 0x000fe20003800200 */
[----:B------:R-:W-:Y:S01]  /*0080*/  HFMA2 R12, -RZ, RZ, 0, 0 ;  /* 0x00000000ff0c7431 */ /* 0x000fe200000001ff */
[----:B------:R-:W1:Y:S01]  /*0090*/  LDCU.64 UR6, c[0x0][0x358] ;  /* 0x00006b00ff0677ac */ /* 0x000e620008000a00 */
[----:B0-----:R-:W-:-:S13]  /*00a0*/  ISETP.GE.AND P0, PT, R0, UR4, PT ;  /* 0x0000000400007c0c */ /* 0x001fda000bf06270 */
[----:B-1----:R-:W-:Y:S05]  /*00b0*/  @P0 BRA `(.L_x_1) ;  /* 0x00000000003c0947 */ /* 0x002fea0003800000 */
[----:B------:R-:W0:Y:S01]  /*00c0*/  LDC R14, c[0x0][0x360] ;  /* 0x0000d800ff0e7b82 */ /* 0x000e220000000800 */
[----:B------:R-:W-:Y:S01]  /*00d0*/  IMAD.MOV.U32 R12, RZ, RZ, RZ ;  /* 0x000000ffff0c7224 */ /* 0x000fe200078e00ff */
[----:B------:R-:W-:-:S06]  /*00e0*/  MOV R3, R0 ;  /* 0x0000000000037202 */ /* 0x000fcc0000000f00 */
[----:B------:R-:W1:Y:S08]  /*00f0*/  LDC.64 R8, c[0x0][0x380] ;  /* 0x0000e000ff087b82 */ /* 0x000e700000000a00 */
[----:B------:R-:W2:Y:S02]  /*0100*/  LDC.64 R10, c[0x0][0x388] ;  /* 0x0000e200ff0a7b82 */ /* 0x000ea40000000a00 */
.L_x_2:
[----:B------:R-:W-:-:S04]  /*0110*/  IMAD R7, R2, UR4, R3 ;  /* 0x0000000402077c24 */ /* 0x000fc8000f8e0203 */
[----:B-1----:R-:W-:-:S04]  /*0120*/  IMAD.WIDE R4, R7, 0x4, R8 ;  /* 0x0000000407047825 */ /* 0x002fc800078e0208 */
[----:B--2---:R-:W-:Y:S02]  /*0130*/  IMAD.WIDE R6, R7, 0x4, R10 ;  /* 0x0000000407067825 */ /* 0x004fe400078e020a */
[----:B------:R-:W2:Y:S04]  /*0140*/  LDG.E R4, desc[UR6][R4.64] ;  /* 0x0000000604047981 */ /* 0x000ea8000c1e1900 */
[----:B------:R-:W2:Y:S01]  /*0150*/  LDG.E R7, desc[UR6][R6.64] ;  /* 0x0000000606077981 */ /* 0x000ea2000c1e1900 */
[----:B0-----:R-:W-:-:S05]  /*0160*/  IMAD.IADD R3, R14, 0x1, R3 ;  /* 0x000000010e037824 */ /* 0x001fca00078e0203 */
[----:B------:R-:W-:Y:S01]  /*0170*/  ISETP.GE.AND P0, PT, R3, UR4, PT ;  /* 0x0000000403007c0c */ /* 0x000fe2000bf06270 */
[----:B--2---:R-:W-:-:S04]  /*0180*/  FADD R13, R4, -R7 ;  /* 0x80000007040d7221 */ /* 0x004fc80000000000 */
[----:B------:R-:W-:-:S08]  /*0190*/  FFMA R12, R13, R13, R12 ;  /* 0x0000000d0d0c7223 */ /* 0x000fd0000000000c */
[----:B------:R-:W-:Y:S05]  /*01a0*/  @!P0 BRA `(.L_x_2) ;  /* 0xfffffffc00d88947 */ /* 0x000fea000383ffff */
.L_x_1:
[----:B------:R-:W-:Y:S05]  /*01b0*/  BSYNC.RECONVERGENT B0 ;  /* 0x0000000000007941 */ /* 0x000fea0003800200 */
.L_x_0:
[----:B------:R-:W-:Y:S01]  /*01c0*/  VOTE.ANY R5, PT, PT ;  /* 0x0000000000057806 */ /* 0x000fe200038e0100 */
[----:B------:R-:W0:Y:S02]  /*01d0*/  SHFL.DOWN PT, R3, R12, 0x10, 0x1f ;  /* 0x0a001f000c037f89 */ /* 0x000e2400000e0000 */
[----:B0-----:R-:W-:-:S05]  /*01e0*/  FADD R4, R3, R12 ;  /* 0x0000000c03047221 */ /* 0x001fca0000000000 */
[----:B------:R-:W0:Y:S02]  /*01f0*/  SHFL.DOWN PT, R3, R4, 0x8, 0x1f ;  /* 0x09001f0004037f89 */ /* 0x000e2400000e0000 */
[----:B0-----:R-:W-:-:S05]  /*0200*/  FADD R6, R4, R3 ;  /* 0x0000000304067221 */ /* 0x001fca0000000000 */
[----:B------:R-:W0:Y:S02]  /*0210*/  SHFL.DOWN PT, R3, R6, 0x4, 0x1f ;  /* 0x08801f0006037f89 */ /* 0x000e2400000e0000 */
[----:B0-----:R-:W-:Y:S01]  /*0220*/  FADD R8, R6, R3 ;  /* 0x0000000306087221 */ /* 0x001fe20000000000 */
[----:B------:R-:W-:-:S04]  /*0230*/  LOP3.LUT R3, R0, 0x1f, RZ, 0xc0, !PT ;  /* 0x0000001f00037812 */ /* 0x000fc800078ec0ff */
[----:B------:R-:W0:Y:S01]  /*0240*/  SHFL.DOWN PT, R7, R8, 0x2, 0x1f ;  /* 0x08401f0008077f89 */ /* 0x000e2200000e0000 */
[----:B------:R-:W-:-:S13]  /*0250*/  ISETP.NE.AND P0, PT, R3, RZ, PT ;  /* 0x000000ff0300720c */ /* 0x000fda0003f05270 */
[----:B------:R-:W1:Y:S01]  /*0260*/  @!P0 S2R R14, SR_CgaCtaId ;  /* 0x00000000000e8919 */ /* 0x000e620000008800 */
[----:B------:R-:W-:Y:S02]  /*0270*/  @!P0 MOV R9, 0x400 ;  /* 0x0000040000098802 */ /* 0x000fe40000000f00 */
[----:B------:R-:W-:-:S04]  /*0280*/  @!P0 SHF.R.U32.HI R4, RZ, 0x3, R0 ;  /* 0x00000003ff048819 */ /* 0x000fc80000011600 */
[----:B------:R-:W-:Y:S01]  /*0290*/  @!P0 LOP3.LUT R4, R4, 0x7c, RZ, 0xc0, !PT ;  /* 0x0000007c04048812 */ /* 0x000fe200078ec0ff */
[----:B0-----:R-:W-:-:S05]  /*02a0*/  FADD R10, R8, R7 ;  /* 0x00000007080a7221 */ /* 0x001fca0000000000 */
[----:B------:R-:W0:Y:S01]  /*02b0*/  SHFL.DOWN PT, R7, R10, 0x1, 0x1f ;  /* 0x08201f000a077f89 */ /* 0x000e2200000e0000 */
[----:B-1----:R-:W-:-:S04]  /*02c0*/  @!P0 LEA R9, R14, R9, 0x18 ;  /* 0x000000090e098211 */ /* 0x002fc800078ec0ff */
[----:B------:R-:W-:Y:S01]  /*02d0*/  @!P0 IADD3 R4, PT, PT, R4, R9, RZ ;  /* 0x0000000904048210 */ /* 0x000fe20007ffe0ff */
[----:B0-----:R-:W-:-:S05]  /*02e0*/  FADD R7, R10, R7 ;  /* 0x000000070a077221 */ /* 0x001fca0000000000 */
[----:B------:R0:W-:Y:S01]  /*02f0*/  @!P0 STS [R4], R7 ;  /* 0x0000000704008388 */ /* 0x0001e20000000800 */
[----:B------:R-:W-:Y:S01]  /*0300*/  BAR.SYNC.DEFER_BLOCKING 0x0 ;  /* 0x0000000000007b1d */ /* 0x000fe20000010000 */
[----:B------:R-:W-:-:S13]  /*0310*/  ISETP.GT.U32.AND P0, PT, R0, 0x1f, PT ;  /* 0x0000001f0000780c */ /* 0x000fda0003f04070 */
[----:B0-----:R-:W-:Y:S05]  /*0320*/  @P0 BRA `(.L_x_3) ;  /* 0x00000000006c0947 */ /* 0x001fea0003800000 */
[----:B------:R-:W0:Y:S02]  /*0330*/  LDCU UR4, c[0x0][0x360] ;  /* 0x00006c00ff0477ac */ /* 0x000e240008000800 */
[----:B0-----:R-:W-:-:S06]  /*0340*/  USHF.R.U32.HI UR4, URZ, 0x5, UR4 ;  /* 0x00000005ff047899 */ /* 0x001fcc0008011604 */
[----:B------:R-:W-:-:S13]  /*0350*/  ISETP.GE.U32.AND P0, PT, R0, UR4, PT ;  /* 0x0000000400007c0c */ /* 0x000fda000bf06070 */
[----:B------:R-:W0:Y:S01]  /*0360*/  @!P0 S2R R5, SR_CgaCtaId ;  /* 0x0000000000058919 */ /* 0x000e220000008800 */
[----:B------:R-:W-:-:S04]  /*0370*/  @!P0 MOV R4, 0x400 ;  /* 0x0000040000048802 */ /* 0x000fc80000000f00 */
[----:B0-----:R-:W-:Y:S01]  /*0380*/  @!P0 LEA R6, R5, R4, 0x18 ;  /* 0x0000000405068211 */ /* 0x001fe200078ec0ff */
[----:B------:R-:W-:Y:S01]  /*0390*/  IMAD.MOV.U32 R4, RZ, RZ, RZ ;  /* 0x000000ffff047224 */ /* 0x000fe200078e00ff */
[----:B------:R-:W-:Y:S02]  /*03a0*/  VOTE.ANY R5, PT, PT ;  /* 0x0000000000057806 */ /* 0x000fe400038e0100 */
[----:B------:R-:W-:Y:S02]  /*03b0*/  @!P0 LEA R3, R3, R6, 0x2 ;  /* 0x0000000603038211 */ /* 0x000fe400078e10ff */
[----:B------:R-:W-:-:S03]  /*03c0*/  R2UR UR4, R5 ;  /* 0x00000000050472ca */ /* 0x000fc600000e0000 */
[----:B------:R0:W1:Y:S10]  /*03d0*/  @!P0 LDS R4, [R3] ;  /* 0x0000000003048984 */ /* 0x0000740000000800 */
[----:B0-----:R-:W-:Y:S05]  /*03e0*/  BRA.DIV UR4, `(.L_x_4) ;  /* 0x00000002049c7947 */ /* 0x001fea000b800000 */
[----:B-1----:R-:W0:Y:S02]  /*03f0*/  SHFL.DOWN PT, R3, R4, 0x10, 0x1f ;  /* 0x0a001f0004037f89 */ /* 0x002e2400000e0000 */
[----:B0-----:R-:W-:-:S05]  /*0400*/  FADD R6, R3, R4 ;  /* 0x0000000403067221 */ /* 0x001fca0000000000 */
[----:B------:R-:W0:Y:S02]  /*0410*/  SHFL.DOWN PT, R3, R6, 0x8, 0x1f ;  /* 0x09001f0006037f89 */ /* 0x000e2400000e0000 */
[----:B0-----:R-:W-:-:S05]  /*0420*/  FADD R8, R6, R3 ;  /* 0x0000000306087221 */ /* 0x001fca0000000000 */
[----:B------:R-:W0:Y:S02]  /*0430*/  SHFL.DOWN PT, R3, R8, 0x4, 0x1f ;  /* 0x08801f0008037f89 */ /* 0x000e2400000e0000 */
[----:B0-----:R-:W-:-:S05]  /*0440*/  FADD R10, R8, R3 ;  /* 0x00000003080a7221 */ /* 0x001fca0000000000 */
[----:B------:R-:W0:Y:S02]  /*0450*/  SHFL.DOWN PT, R3, R10, 0x2, 0x1f ;  /* 0x08401f000a037f89 */ /* 0x000e2400000e0000 */
[----:B0-----:R-:W-:-:S05]  /*0460*/  FADD R12, R10, R3 ;  /* 0x000000030a0c7221 */ /* 0x001fca0000000000 */
[----:B------:R0:W1:Y:S02]  /*0470*/  SHFL.DOWN PT, R3, R12, 0x1, 0x1f ;  /* 0x08201f000c037f89 */ /* 0x00006400000e0000 */
.L_x_12:
[----:B------:R-:W-:Y:S01]  /*0480*/  ISETP.NE.AND P0, PT, R0, RZ, PT ;  /* 0x000000ff0000720c */ /* 0x000fe20003f05270 */
[----:B-1----:R-:W-:-:S12]  /*0490*/  FADD R3, R12, R3 ;  /* 0x000000030c037221 */ /* 0x002fd80000000000 */
[----:B------:R-:W1:Y:S01]  /*04a0*/  @!P0 S2R R5, SR_CgaCtaId ;  /* 0x0000000000058919 */ /* 0x000e620000008800 */
[----:B------:R-:W-:-:S04]  /*04b0*/  @!P0 MOV R4, 0x400 ;  /* 0x0000040000048802 */ /* 0x000fc80000000f00 */
[----:B-1----:R-:W-:-:S05]  /*04c0*/  @!P0 LEA R4, R5, R4, 0x18 ;  /* 0x0000000405048211 */ /* 0x002fca00078ec0ff */
[----:B------:R1:W-:Y:S02]  /*04d0*/  @!P0 STS [R4], R3 ;  /* 0x0000000304008388 */ /* 0x0003e40000000800 */
.L_x_3:
[----:B------:R-:W-:Y:S05]  /*04e0*/  WARPSYNC.ALL ;  /* 0x0000000000007948 */ /* 0x000fea0003800000 */
[----:B------:R-:W-:Y:S01]  /*04f0*/  BAR.SYNC.DEFER_BLOCKING 0x0 ;  /* 0x0000000000007b1d */ /* 0x000fe20000010000 */
[----:B------:R-:W-:-:S13]  /*0500*/  ISETP.NE.AND P0, PT, R0, RZ, PT ;  /* 0x000000ff0000720c */ /* 0x000fda0003f05270 */
[----:B------:R-:W-:Y:S05]  /*0510*/  @P0 EXIT ;  /* 0x000000000000094d */ /* 0x000fea0003800000 */
[----:B------:R-:W2:Y:S01]  /*0520*/  S2UR UR5, SR_CgaCtaId ;  /* 0x00000000000579c3 */ /* 0x000ea20000008800 */
[----:B------:R-:W-:Y:S02]  /*0530*/  UMOV UR4, 0x400 ;  /* 0x0000040000047882 */ /* 0x000fe40000000000 */
[----:B--2---:R-:W-:-:S09]  /*0540*/  ULEA UR4, UR5, UR4, 0x18 ;  /* 0x0000000405047291 */ /* 0x004fd2000f8ec0ff */
[----:B------:R-:W1:Y:S02]  /*0550*/  LDS R0, [UR4] ;  /* 0x00000004ff007984 */ /* 0x000e640008000800 */
[----:B-1----:R-:W-:Y:S01]  /*0560*/  VIADD R4, R0, 0xf3000000 ;  /* 0xf300000000047836 */ /* 0x002fe20000000000 */
[----:B------:R1:W2:Y:S04]  /*0570*/  MUFU.RSQ R3, R0 ;  /* 0x0000000000037308 */ /* 0x0002a80000001400 */
[----:B------:R-:W-:-:S13]  /*0580*/  ISETP.GT.U32.AND P0, PT, R4, 0x727fffff, PT ;  /* 0x727fffff0400780c */ /* 0x000fda0003f04070 */
[----:B-12---:R-:W-:Y:S05]  /*0590*/  @!P0 BRA `(.L_x_5) ;  /* 0x0000000000108947 */ /* 0x006fea0003800000 */
[----:B------:R-:W-:-:S07]  /*05a0*/  MOV R6, 0x5c0 ;  /* 0x000005c000067802 */ /* 0x000fce0000000f00 */
[----:B0-----:R-:W-:Y:S05]  /*05b0*/  CALL.REL.NOINC `($__internal_0_$__cuda_sm20_sqrt_rn_f32_slowpath) ;  /* 0x0000000000a07944 */ /* 0x001fea0003c00000 */
[----:B------:R-:W-:Y:S01]  /*05c0*/  MOV R7, R3 ;  /* 0x0000000300077202 */ /* 0x000fe20000000f00 */
[----:B------:R-:W-:Y:S06]  /*05d0*/  BRA `(.L_x_6) ;  /* 0x0000000000107947 */ /* 0x000fec0003800000 */
.L_x_5:
[----:B------:R-:W-:Y:S01]  /*05e0*/  FMUL.FTZ R7, R0, R3 ;  /* 0x0000000300077220 */ /* 0x000fe20000410000 */
[----:B------:R-:W-:-:S03]  /*05f0*/  FMUL.FTZ R3, R3, 0.5 ;  /* 0x3f00000003037820 */ /* 0x000fc60000410000 */
[----:B------:R-:W-:-:S04]  /*0600*/  FFMA R0, -R7, R7, R0 ;  /* 0x0000000707007223 */ /* 0x000fc80000000100 */
[----:B------:R-:W-:-:S07]  /*0610*/  FFMA R7, R0, R3, R7 ;  /* 0x0000000300077223 */ /* 0x000fce0000000007 */
.L_x_6:
[----:B------:R-:W1:Y:S02]  /*0620*/  LDC.64 R4, c[0x0][0x390] ;  /* 0x0000e400ff047b82 */ /* 0x000e640000000a00 */
[----:B-1----:R-:W-:-:S05]  /*0630*/  IMAD.WIDE.U32 R2, R2, 0x4, R4 ;  /* 0x0000000402027825 */ /* 0x002fca00078e0004 */
[----:B------:R-:W-:Y:S01]  /*0640*/  STG.E desc[UR6][R2.64], R7 ;  /* 0x0000000702007986 */ /* 0x000fe2000c101906 */
[----:B------:R-:W-:Y:S05]  /*0650*/  EXIT ;  /* 0x000000000000794d */ /* 0x000fea0003800000 */
.L_x_4:
[----:B------:R-:W-:Y:S02]  /*0660*/  HFMA2 R14, -RZ, RZ, 0, 1.847743988037109375e-06 ;  /* 0x0000001fff0e7431 */ /* 0x000fe400000001ff */
[----:B------:R-:W-:-:S07]  /*0670*/  IMAD.MOV.U32 R7, RZ, RZ, 0x10 ;  /* 0x00000010ff077424 */ /* 0x000fce00078e00ff */
[----:B-1----:R-:W-:Y:S05]  /*0680*/  WARPSYNC.COLLECTIVE R5, `(.L_x_7) ;  /* 0x0000000005087348 */ /* 0x002fea0003c00000 */
[----:B-1----:R0:W1:Y:S02]  /*0690*/  SHFL.DOWN P0, R3, R4, R7, R14 ;  /* 0x0800000704037389 */ /* 0x002064000000000e */
[----:B01----:R-:W-:Y:S05]  /*06a0*/  ENDCOLLECTIVE ;  /* 0x000000000000791b */ /* 0x003fea0003800000 */
.L_x_7:
[----:B------:R-:W-:Y:S02]  /*06b0*/  IMAD.MOV.U32 R7, RZ, RZ, 0x8 ;  /* 0x00000008ff077424 */ /* 0x000fe400078e00ff */
[----:B------:R-:W-:-:S05]  /*06c0*/  FADD R6, R3, R4 ;  /* 0x0000000403067221 */ /* 0x000fca0000000000 */
[----:B------:R-:W-:-:S07]  /*06d0*/  MOV R4, R6 ;  /* 0x0000000600047202 */ /* 0x000fce0000000f00 */
[----:B------:R-:W-:Y:S05]  /*06e0*/  WARPSYNC.COLLECTIVE R5, `(.L_x_8) ;  /* 0x0000000005087348 */ /* 0x000fea0003c00000 */
[----:B------:R0:W1:Y:S02]  /*06f0*/  SHFL.DOWN P0, R3, R4, R7, R14 ;  /* 0x0800000704037389 */ /* 0x000064000000000e */
[----:B01----:R-:W-:Y:S05]  /*0700*/  ENDCOLLECTIVE ;  /* 0x000000000000791b */ /* 0x003fea0003800000 */
.L_x_8:
[----:B------:R-:W-:Y:S02]  /*0710*/  HFMA2 R7, -RZ, RZ, 0, 2.384185791015625e-07 ;  /* 0x00000004ff077431 */ /* 0x000fe400000001ff */
[----:B------:R-:W-:-:S05]  /*0720*/  FADD R8, R6, R3 ;  /* 0x0000000306087221 */ /* 0x000fca0000000000 */
[----:B------:R-:W-:-:S07]  /*0730*/  MOV R4, R8 ;  /* 0x0000000800047202 */ /* 0x000fce0000000f00 */
[----:B------:R-:W-:Y:S05]  /*0740*/  WARPSYNC.COLLECTIVE R5, `(.L_x_9) ;  /* 0x0000000005087348 */ /* 0x000fea0003c00000 */
[----:B------:R0:W1:Y:S02]  /*0750*/  SHFL.DOWN P0, R3, R4, R7, R14 ;  /* 0x0800000704037389 */ /* 0x000064000000000e */
[----:B01----:R-:W-:Y:S05]  /*0760*/  ENDCOLLECTIVE ;  /* 0x000000000000791b */ /* 0x003fea0003800000 */
.L_x_9:
[----:B------:R-:W-:Y:S01]  /*0770*/  MOV R7, 0x2 ;  /* 0x0000000200077802 */ /* 0x000fe20000000f00 */
[----:B------:R-:W-:-:S04]  /*0780*/  FADD R10, R8, R3 ;  /* 0x00000003080a7221 */ /* 0x000fc80000000000 */
[----:B------:R-:W-:-:S07]  /*0790*/  IMAD.MOV.U32 R4, RZ, RZ, R10 ;  /* 0x000000ffff047224 */ /* 0x000fce00078e000a */
[----:B------:R-:W-:Y:S05]  /*07a0*/  WARPSYNC.COLLECTIVE R5, `(.L_x_10) ;  /* 0x0000000005087348 */ /* 0x000fea0003c00000 */
[----:B------:R0:W1:Y:S02]  /*07b0*/  SHFL.DOWN P0, R3, R4, R7, R14 ;  /* 0x0800000704037389 */ /* 0x000064000000000e */
[----:B01----:R-:W-:Y:S05]  /*07c0*/  ENDCOLLECTIVE ;  /* 0x000000000000791b */ /* 0x003fea0003800000 */
.L_x_10:
[----:B------:R-:W-:Y:S02]  /*07d0*/  IMAD.MOV.U32 R7, RZ, RZ, 0x1 ;  /* 0x00000001ff077424 */ /* 0x000fe400078e00ff */
[----:B------:R-:W-:-:S05]  /*07e0*/  FADD R12, R10, R3 ;  /* 0x000000030a0c7221 */ /* 0x000fca0000000000 */
[----:B------:R-:W-:-:S07]  /*07f0*/  MOV R4, R12 ;  /* 0x0000000c00047202 */ /* 0x000fce0000000f00 */
[----:B------:R-:W-:Y:S05]  /*0800*/  WARPSYNC.COLLECTIVE R5, `(.L_x_11) ;  /* 0x0000000005087348 */ /* 0x000fea0003c00000 */
[----:B------:R0:W1:Y:S02]  /*0810*/  SHFL.DOWN P0, R3, R4, R7, R14 ;  /* 0x0800000704037389 */ /* 0x000064000000000e */
[----:B01----:R-:W-:Y:S05]  /*0820*/  ENDCOLLECTIVE ;  /* 0x000000000000791b */ /* 0x003fea0003800000 */
.L_x_11:
[----:B------:R-:W-:Y:S05]  /*0830*/  BRA `(.L_x_12) ;  /* 0xfffffffc00107947 */ /* 0x000fea000383ffff */
        .weak           $__internal_0_$__cuda_sm20_sqrt_rn_f32_slowpath
        .type           $__internal_0_$__cuda_sm20_sqrt_rn_f32_slowpath,@function
        .size           $__internal_0_$__cuda_sm20_sqrt_rn_f32_slowpath,(.L_x_26 - $__internal_0_$__cuda_sm20_sqrt_rn_f32_slowpath)
$__internal_0_$__cuda_sm20_sqrt_rn_f32_slowpath:
[----:B------:R-:W-:-:S13]  /*0840*/  LOP3.LUT P0, RZ, R0, 0x7fffffff, RZ, 0xc0, !PT ;  /* 0x7fffffff00ff7812 */ /* 0x000fda000780c0ff */
[----:B------:R-:W-:Y:S01]  /*0850*/  @!P0 MOV R3, R0 ;  /* 0x0000000000038202 */ /* 0x000fe20000000f00 */
[----:B------:R-:W-:Y:S06]  /*0860*/  @!P0 BRA `(.L_x_13) ;  /* 0x0000000000448947 */ /* 0x000fec0003800000 */
[----:B------:R-:W-:-:S13]  /*0870*/  FSETP.GEU.FTZ.AND P0, PT, R0, RZ, PT ;  /* 0x000000ff0000720b */ /* 0x000fda0003f1e000 */
[----:B------:R-:W-:Y:S01]  /*0880*/  @!P0 MOV R3, 0x7fffffff ;  /* 0x7fffffff00038802 */ /* 0x000fe20000000f00 */
[----:B------:R-:W-:Y:S06]  /*0890*/  @!P0 BRA `(.L_x_13) ;  /* 0x0000000000388947 */ /* 0x000fec0003800000 */
[----:B------:R-:W-:-:S13]  /*08a0*/  FSETP.GTU.FTZ.AND P0, PT, |R0|, +INF , PT ;  /* 0x7f8000000000780b */ /* 0x000fda0003f1c200 */
[----:B------:R-:W-:Y:S01]  /*08b0*/  @P0 FADD.FTZ R3, R0, 1 ;  /* 0x3f80000000030421 */ /* 0x000fe20000010000 */
[----:B------:R-:W-:Y:S06]  /*08c0*/  @P0 BRA `(.L_x_13) ;  /* 0x00000000002c0947 */ /* 0x000fec0003800000 */
[----:B------:R-:W-:-:S13]  /*08d0*/  FSETP.NEU.FTZ.AND P0, PT, |R0|, +INF , PT ;  /* 0x7f8000000000780b */ /* 0x000fda0003f1d200 */
[----:B------:R-:W-:Y:S01]  /*08e0*/  @!P0 IMAD.MOV.U32 R3, RZ, RZ, R0 ;  /* 0x000000ffff038224 */ /* 0x000fe200078e0000 */
[----:B------:R-:W-:Y:S06]  /*08f0*/  @!P0 BRA `(.L_x_13) ;  /* 0x0000000000208947 */ /* 0x000fec0003800000 */
[----:B------:R-:W-:-:S04]  /*0900*/  FFMA R0, R0, 1.84467440737095516160e+19, RZ ;  /* 0x5f80000000007823 */ /* 0x000fc800000000ff */
[----:B------:R-:W0:Y:S02]  /*0910*/  MUFU.RSQ R3, R0 ;  /* 0x0000000000037308 */ /* 0x000e240000001400 */
[----:B0-----:R-:W-:Y:S01]  /*0920*/  FMUL.FTZ R5, R0, R3 ;  /* 0x0000000300057220 */ /* 0x001fe20000410000 */
[----:B------:R-:W-:-:S03]  /*0930*/  FMUL.FTZ R3, R3, 0.5 ;  /* 0x3f00000003037820 */ /* 0x000fc60000410000 */
[----:B------:R-:W-:-:S04]  /*0940*/  FADD.FTZ R4, -R5, -RZ ;  /* 0x800000ff05047221 */ /* 0x000fc80000010100 */
[----:B------:R-:W-:-:S04]  /*0950*/  FFMA R4, R5, R4, R0 ;  /* 0x0000000405047223 */ /* 0x000fc80000000000 */
[----:B------:R-:W-:-:S04]  /*0960*/  FFMA R3, R4, R3, R5 ;  /* 0x0000000304037223 */ /* 0x000fc80000000005 */
[----:B------:R-:W-:-:S07]  /*0970*/  FMUL.FTZ R3, R3, 2.3283064365386962891e-10 ;  /* 0x2f80000003037820 */ /* 0x000fce0000410000 */
.L_x_13:
[----:B------:R-:W-:Y:S01]  /*0980*/  HFMA2 R5, -RZ, RZ, 0, 0 ;  /* 0x00000000ff057431 */ /* 0x000fe200000001ff */
[----:B------:R-:W-:-:S04]  /*0990*/  MOV R4, R6 ;  /* 0x0000000600047202 */ /* 0x000fc80000000f00 */
[----:B------:R-:W-:Y:S05]  /*09a0*/  RET.REL.NODEC R4 `(_Z9batch_gpuPKfS0_Pfii) ;  /* 0xfffffff404947950 */ /* 0x000fea0003c3ffff */
.L_x_14:
[----:B------:R-:W-:-:S00]  /*09b0*/  BRA `(.L_x_14) ;  /* 0xfffffffc00fc7947 */ /* 0x000fc0000383ffff */
[----:B------:R-:W-:-:S00]  /*09c0*/  NOP ;  /* 0x0000000000007918 */ /* 0x000fc00000000000 */
        /* <DEDUP_REMOVED lines=11> */
.L_x_26:


//--------------------- .text._Z24batch_euclidean_distancePKfS0_Pfii --------------------------
	.section	.text._Z24batch_euclidean_distancePKfS0_Pfii,"ax",@progbits
	.align	128
        .global         _Z24batch_euclidean_distancePKfS0_Pfii
        .type           _Z24batch_euclidean_distancePKfS0_Pfii,@function
        .size           _Z24batch_euclidean_distancePKfS0_Pfii,(.L_x_27 - _Z24batch_euclidean_distancePKfS0_Pfii)
        .other          _Z24batch_euclidean_distancePKfS0_Pfii,@"STO_CUDA_ENTRY STV_DEFAULT"
_Z24batch_euclidean_distancePKfS0_Pfii:
.text._Z24batch_euclidean_distancePKfS0_Pfii:
[----:B------:R-:W-:Y:S01]  /*0000*/  LDC R1, c[0x0][0x37c] ;  /* 0x0000df00ff017b82 */ /* 0x000fe20000000800 */
[----:B------:R-:W0:Y:S07]  /*0010*/  S2R R3, SR_TID.X ;  /* 0x0000000000037919 */ /* 0x000e2e0000002100 */
[----:B------:R-:W0:Y:S01]  /*0020*/  S2UR UR4, SR_CTAID.X ;  /* 0x00000000000479c3 */ /* 0x000e220000002500 */
[----:B------:R-:W1:Y:S07]  /*0030*/  LDCU UR5, c[0x0][0x398] ;  /* 0x00007300ff0577ac */ /* 0x000e6e0008000800 */
[----:B------:R-:W0:Y:S02]  /*0040*/  LDC R6, c[0x0][0x360] ;  /* 0x0000d800ff067b82 */ /* 0x000e240000000800 */
[----:B0-----:R-:W-:-:S05]  /*0050*/  IMAD R6, R6, UR4, R3 ;  /* 0x0000000406067c24 */ /* 0x001fca000f8e0203 */
[----:B-1----:R-:W-:-:S13]  /*0060*/  ISETP.GE.AND P0, PT, R6, UR5, PT ;  /* 0x0000000506007c0c */ /* 0x002fda000bf06270 */
[----:B------:R-:W-:Y:S05]  /*0070*/  @P0 EXIT ;  /* 0x000000000000094d */ /* 0x000fea0003800000 */
[----:B------:R-:W0:Y:S01]  /*0080*/  LDCU UR5, c[0x0][0x39c] ;  /* 0x00007380ff0577ac */ /* 0x000e220008000800 */
[----:B------:R-:W-:Y:S01]  /*0090*/  HFMA2 R16, -RZ, RZ, 0, 0 ;  /* 0x00000000ff107431 */ /* 0x000fe200000001ff */
[----:B------:R-:W1:Y:S01]  /*00a0*/  LDCU.64 UR8, c[0x0][0x358] ;  /* 0x00006b00ff0877ac */ /* 0x000e620008000a00 */
[----:B0-----:R-:W-:-:S09]  /*00b0*/  UISETP.GE.AND UP0, UPT, UR5, 0x1, UPT ;  /* 0x000000010500788c */ /* 0x001fd2000bf06270 */
[----:B-1----:R-:W-:Y:S05]  /*00c0*/  BRA.U !UP0, `(.L_x_15) ;  /* 0x0000000908f87547 */ /* 0x002fea000b800000 */
[----:B------:R-:W-:Y:S02]  /*00d0*/  UISETP.GE.U32.AND UP1, UPT, UR5, 0x10, UPT ;  /* 0x000000100500788c */ /* 0x000fe4000bf26070 */
[----:B------:R-:W-:Y:S01]  /*00e0*/  IMAD R0, R6, UR5, RZ ;  /* 0x0000000506007c24 */ /* 0x000fe2000f8e02ff */
[----:B------:R-:W-:Y:S01]  /*00f0*/  ULOP3.LUT UR6, UR5, 0xf, URZ, 0xc0, !UPT ;  /* 0x0000000f05067892 */ /* 0x000fe2000f8ec0ff */
[----:B------:R-:W-:Y:S01]  /*0100*/  MOV R16, RZ ;  /* 0x000000ff00107202 */ /* 0x000fe20000000f00 */
[----:B------:R-:W-:Y:S02]  /*0110*/  UMOV UR4, URZ ;  /* 0x000000ff00047c82 */ /* 0x000fe40008000000 */
[----:B------:R-:W-:Y:S01]  /*0120*/  SHF.R.S32.HI R7, RZ, 0x1f, R0 ;  /* 0x0000001fff077819 */ /* 0x000fe20000011400 */
[----:B------:R-:W-:Y:S01]  /*0130*/  UISETP.NE.AND UP0, UPT, UR6, URZ, UPT ;  /* 0x000000ff0600728c */ /* 0x000fe2000bf05270 */
[----:B------:R-:W-:Y:S10]  /*0140*/  BRA.U !UP1, `(.L_x_16) ;  /* 0x0000000509447547 */ /* 0x000ff4000b800000 */
[----:B------:R-:W0:Y:S01]  /*0150*/  LDCU.128 UR12, c[0x0][0x380] ;  /* 0x00007000ff0c77ac */ /* 0x000e220008000c00 */
[C---:B------:R-:W-:Y:S02]  /*0160*/  LEA R4, P0, R0.reuse, 0x20, 0x2 ;  /* 0x0000002000047811 */ /* 0x040fe400078010ff */
[----:B------:R-:W-:Y:S01]  /*0170*/  MOV R16, RZ ;  /* 0x000000ff00107202 */ /* 0x000fe20000000f00 */
[----:B------:R-:W-:Y:S01]  /*0180*/  ULOP3.LUT UR4, UR5, 0x7ffffff0, URZ, 0xc0, !UPT ;  /* 0x7ffffff005047892 */ /* 0x000fe2000f8ec0ff */
[----:B------:R-:W-:-:S03]  /*0190*/  LEA.HI.X R5, R0, RZ, R7, 0x2, P0 ;  /* 0x000000ff00057211 */ /* 0x000fc600000f1407 */
[----:B------:R-:W-:Y:S01]  /*01a0*/  UIADD3 UR7, UPT, UPT, -UR4, URZ, URZ ;  /* 0x000000ff04077290 */ /* 0x000fe2000fffe1ff */
[C---:B0-----:R-:W-:Y:S02]  /*01b0*/  IADD3 R2, P1, PT, R4.reuse, UR12, RZ ;  /* 0x0000000c04027c10 */ /* 0x041fe4000ff3e0ff */
[----:B------:R-:W-:Y:S02]  /*01c0*/  IADD3 R4, P2, PT, R4, UR14, RZ ;  /* 0x0000000e04047c10 */ /* 0x000fe4000ff5e0ff */
[C---:B------:R-:W-:Y:S02]  /*01d0*/  IADD3.X R3, PT, PT, R5.reuse, UR13, RZ, P1, !PT ;  /* 0x0000000d05037c10 */ /* 0x040fe40008ffe4ff */
[----:B------:R-:W-:-:S09]  /*01e0*/  IADD3.X R5, PT, PT, R5, UR15, RZ, P2, !PT ;  /* 0x0000000f05057c10 */ /* 0x000fd200097fe4ff */
.L_x_17:
[----:B------:R-:W2:Y:S04]  /*01f0*/  LDG.E R11, desc[UR8][R2.64+-0x20] ;  /* 0xffffe008020b7981 */ /* 0x000ea8000c1e1900 */
[----:B------:R-:W2:Y:S04]  /*0200*/  LDG.E R14, desc[UR8][R4.64+-0x20] ;  /* 0xffffe008040e7981 */ /* 0x000ea8000c1e1900 */
[----:B------:R-:W3:Y:S04]  /*0210*/  LDG.E R25, desc[UR8][R2.64+-0x1c] ;  /* 0xffffe40802197981 */ /* 0x000ee8000c1e1900 */
[----:B------:R-:W3:Y:S04]  /*0220*/  LDG.E R26, desc[UR8][R4.64+-0x1c] ;  /* 0xffffe408041a7981 */ /* 0x000ee8000c1e1900 */
[----:B------:R-:W4:Y:S04]  /*0230*/  LDG.E R18, desc[UR8][R2.64+-0x18] ;  /* 0xffffe80802127981 */ /* 0x000f28000c1e1900 */
[----:B------:R-:W4:Y:S04]  /*0240*/  LDG.E R19, desc[UR8][R4.64+-0x18] ;  /* 0xffffe80804137981 */ /* 0x000f28000c1e1900 */
[----:B------:R-:W5:Y:S04]  /*0250*/  LDG.E R21, desc[UR8][R2.64+-0x14] ;  /* 0xffffec0802157981 */ /* 0x000f68000c1e1900 */
        /* <DEDUP_REMOVED lines=8> */
[----:B------:R-:W5:Y:S01]  /*02e0*/  LDG.E R9, desc[UR8][R4.64+-0x4] ;  /* 0xfffffc0804097981 */ /* 0x000f62000c1e1900 */
[----:B--2---:R-:W-:-:S03]  /*02f0*/  FADD R17, R11, -R14 ;  /* 0x8000000e0b117221 */ /* 0x004fc60000000000 */
[----:B------:R-:W2:Y:S01]  /*0300*/  LDG.E R11, desc[UR8][R2.64] ;  /* 0x00000008020b7981 */ /* 0x000ea2000c1e1900 */
[----:B------:R-:W-:-:S03]  /*0310*/  FFMA R24, R17, R17, R16 ;  /* 0x0000001111187223 */ /* 0x000fc60000000010 */
[----:B------:R-:W2:Y:S01]  /*0320*/  LDG.E R14, desc[UR8][R4.64] ;  /* 0x00000008040e7981 */ /* 0x000ea2000c1e1900 */
[----:B---3--:R-:W-:-:S03]  /*0330*/  FADD R25, R25, -R26 ;  /* 0x8000001a19197221 */ /* 0x008fc60000000000 */
[----:B------:R-:W3:Y:S01]  /*0340*/  LDG.E R17, desc[UR8][R2.64+0x4] ;  /* 0x0000040802117981 */ /* 0x000ee2000c1e1900 */
[----:B------:R-:W-:-:S03]  /*0350*/  FFMA R24, R25, R25, R24 ;  /* 0x0000001919187223 */ /* 0x000fc60000000018 */
[----:B------:R-:W3:Y:S01]  /*0360*/  LDG.E R16, desc[UR8][R4.64+0x4] ;  /* 0x0000040804107981 */ /* 0x000ee2000c1e1900 */
[----:B----4-:R-:W-:-:S03]  /*0370*/  FADD R25, R18, -R19 ;  /* 0x8000001312197221 */ /* 0x010fc60000000000 */
[----:B------:R-:W4:Y:S01]  /*0380*/  LDG.E R19, desc[UR8][R2.64+0x8] ;  /* 0x0000080802137981 */ /* 0x000f22000c1e1900 */
[----:B------:R-:W-:-:S03]  /*0390*/  FFMA R24, R25, R25, R24 ;  /* 0x0000001919187223 */ /* 0x000fc60000000018 */
[----:B------:R-:W4:Y:S01]  /*03a0*/  LDG.E R18, desc[UR8][R4.64+0x8] ;  /* 0x0000080804127981 */ /* 0x000f22000c1e1900 */
[----:B-----5:R-:W-:-:S03]  /*03b0*/  FADD R25, R21, -R20 ;  /* 0x8000001415197221 */ /* 0x020fc60000000000 */
[----:B------:R-:W5:Y:S01]  /*03c0*/  LDG.E R21, desc[UR8][R2.64+0xc] ;  /* 0x00000c0802157981 */ /* 0x000f62000c1e1900 */
[----:B------:R-:W-:-:S03]  /*03d0*/  FFMA R24, R25, R25, R24 ;  /* 0x0000001919187223 */ /* 0x000fc60000000018 */
[----:B------:R-:W5:Y:S01]  /*03e0*/  LDG.E R20, desc[UR8][R4.64+0xc] ;  /* 0x00000c0804147981 */ /* 0x000f62000c1e1900 */
[----:B------:R-:W-:-:S03]  /*03f0*/  FADD R25, R22, -R23 ;  /* 0x8000001716197221 */ /* 0x000fc60000000000 */
        /* <DEDUP_REMOVED lines=8> */
[----:B------:R-:W5:Y:S04]  /*0480*/  LDG.E R13, desc[UR8][R2.64+0x18] ;  /* 0x00001808020d7981 */ /* 0x000f68000c1e1900 */
[----:B------:R-:W5:Y:S01]  /*0490*/  LDG.E R10, desc[UR8][R4.64+0x18] ;  /* 0x00001808040a7981 */ /* 0x000f62000c1e1900 */
[----:B------:R-:W-:-:S03]  /*04a0*/  FFMA R26, R25, R25, R24 ;  /* 0x00000019191a7223 */ /* 0x000fc60000000018 */
[----:B------:R0:W5:Y:S04]  /*04b0*/  LDG.E R24, desc[UR8][R2.64+0x1c] ;  /* 0x00001c0802187981 */ /* 0x000168000c1e1900 */
[----:B------:R1:W5:Y:S01]  /*04c0*/  LDG.E R25, desc[UR8][R4.64+0x1c] ;  /* 0x00001c0804197981 */ /* 0x000362000c1e1900 */
[----:B------:R-:W-:Y:S01]  /*04d0*/  FADD R9, R8, -R9 ;  /* 0x8000000908097221 */ /* 0x000fe20000000000 */
[----:B------:R-:W-:-:S03]  /*04e0*/  UIADD3 UR7, UPT, UPT, UR7, 0x10, URZ ;  /* 0x0000001007077890 */ /* 0x000fc6000fffe0ff */
[----:B------:R-:W-:Y:S01]  /*04f0*/  FFMA R26, R9, R9, R26 ;  /* 0x00000009091a7223 */ /* 0x000fe2000000001a */
[----:B------:R-:W-:Y:S01]  /*0500*/  UISETP.NE.AND UP1, UPT, UR7, URZ, UPT ;  /* 0x000000ff0700728c */ /* 0x000fe2000bf25270 */
[----:B0-----:R-:W-:Y:S02]  /*0510*/  IADD3 R2, P0, PT, R2, 0x40, RZ ;  /* 0x0000004002027810 */ /* 0x001fe40007f1e0ff */
[----:B-1----:R-:W-:Y:S02]  /*0520*/  IADD3 R4, P1, PT, R4, 0x40, RZ ;  /* 0x0000004004047810 */ /* 0x002fe40007f3e0ff */
[----:B------:R-:W-:Y:S02]  /*0530*/  IADD3.X R3, PT, PT, RZ, R3, RZ, P0, !PT ;  /* 0x00000003ff037210 */ /* 0x000fe400007fe4ff */
[----:B------:R-:W-:Y:S01]  /*0540*/  IADD3.X R5, PT, PT, RZ, R5, RZ, P1, !PT ;  /* 0x00000005ff057210 */ /* 0x000fe20000ffe4ff */
[----:B--2---:R-:W-:-:S04]  /*0550*/  FADD R11, R11, -R14 ;  /* 0x8000000e0b0b7221 */ /* 0x004fc80000000000 */
[----:B------:R-:W-:Y:S01]  /*0560*/  FFMA R26, R11, R11, R26 ;  /* 0x0000000b0b1a7223 */ /* 0x000fe2000000001a */
[----:B---3--:R-:W-:-:S04]  /*0570*/  FADD R17, R17, -R16 ;  /* 0x8000001011117221 */ /* 0x008fc80000000000 */
[----:B------:R-:W-:Y:S01]  /*0580*/  FFMA R26, R17, R17, R26 ;  /* 0x00000011111a7223 */ /* 0x000fe2000000001a */
[----:B----4-:R-:W-:-:S04]  /*0590*/  FADD R19, R19, -R18 ;  /* 0x8000001213137221 */ /* 0x010fc80000000000 */
[----:B------:R-:W-:Y:S01]  /*05a0*/  FFMA R26, R19, R19, R26 ;  /* 0x00000013131a7223 */ /* 0x000fe2000000001a */
[----:B-----5:R-:W-:-:S04]  /*05b0*/  FADD R21, R21, -R20 ;  /* 0x8000001415157221 */ /* 0x020fc80000000000 */
[----:B------:R-:W-:Y:S01]  /*05c0*/  FFMA R26, R21, R21, R26 ;  /* 0x00000015151a7223 */ /* 0x000fe2000000001a */
[----:B------:R-:W-:-:S04]  /*05d0*/  FADD R23, R22, -R23 ;  /* 0x8000001716177221 */ /* 0x000fc80000000000 */
[----:B------:R-:W-:Y:S01]  /*05e0*/  FFMA R26, R23, R23, R26 ;  /* 0x00000017171a7223 */ /* 0x000fe2000000001a */
[----:B------:R-:W-:-:S04]  /*05f0*/  FADD R15, R15, -R12 ;  /* 0x8000000c0f0f7221 */ /* 0x000fc80000000000 */
[----:B------:R-:W-:Y:S01]  /*0600*/  FFMA R26, R15, R15, R26 ;  /* 0x0000000f0f1a7223 */ /* 0x000fe2000000001a */
[----:B------:R-:W-:-:S04]  /*0610*/  FADD R13, R13, -R10 ;  /* 0x8000000a0d0d7221 */ /* 0x000fc80000000000 */
[----:B------:R-:W-:Y:S01]  /*0620*/  FFMA R26, R13, R13, R26 ;  /* 0x0000000d0d1a7223 */ /* 0x000fe2000000001a */
[----:B------:R-:W-:-:S04]  /*0630*/  FADD R25, R24, -R25 ;  /* 0x8000001918197221 */ /* 0x000fc80000000000 */
[----:B------:R-:W-:Y:S01]  /*0640*/  FFMA R16, R25, R25, R26 ;  /* 0x0000001919107223 */ /* 0x000fe2000000001a */
[----:B------:R-:W-:Y:S06]  /*0650*/  BRA.U UP1, `(.L_x_17) ;  /* 0xfffffff901e47547 */ /* 0x000fec000b83ffff */
.L_x_16:
[----:B------:R-:W-:Y:S05]  /*0660*/  BRA.U !UP0, `(.L_x_15) ;  /* 0x0000000508907547 */ /* 0x000fea000b800000 */
[----:B------:R-:W-:Y:S02]  /*0670*/  UISETP.GE.U32.AND UP0, UPT, UR6, 0x8, UPT ;  /* 0x000000080600788c */ /* 0x000fe4000bf06070 */
[----:B------:R-:W-:-:S04]  /*0680*/  ULOP3.LUT UR7, UR5, 0x7, URZ, 0xc0, !UPT ;  /* 0x0000000705077892 */ /* 0x000fc8000f8ec0ff */
[----:B------:R-:W-:-:S03]  /*0690*/  UISETP.NE.AND UP1, UPT, UR7, URZ, UPT ;  /* 0x000000ff0700728c */ /* 0x000fc6000bf25270 */
[----:B------:R-:W-:Y:S08]  /*06a0*/  BRA.U !UP0, `(.L_x_18) ;  /* 0x0000000108a87547 */ /* 0x000ff0000b800000 */
[----:B------:R-:W0:Y:S01]  /*06b0*/  LDCU.128 UR12, c[0x0][0x380] ;  /* 0x00007000ff0c77ac */ /* 0x000e220008000c00 */
[----:B------:R-:W-:-:S04]  /*06c0*/  IADD3 R3, P0, PT, R0, UR4, RZ ;  /* 0x0000000400037c10 */ /* 0x000fc8000ff1e0ff */
[----:B------:R-:W-:Y:S02]  /*06d0*/  IADD3.X R4, PT, PT, RZ, R7, RZ, P0, !PT ;  /* 0x00000007ff047210 */ /* 0x000fe400007fe4ff */
[C---:B------:R-:W-:Y:S02]  /*06e0*/  SHF.L.U32 R2, R3.reuse, 0x2, RZ ;  /* 0x0000000203027819 */ /* 0x040fe400000006ff */
[----:B------:R-:W-:Y:S02]  /*06f0*/  SHF.L.U64.HI R3, R3, 0x2, R4 ;  /* 0x0000000203037819 */ /* 0x000fe40000010204 */
[C---:B0-----:R-:W-:Y:S02]  /*0700*/  IADD3 R4, P0, PT, R2.reuse, UR12, RZ ;  /* 0x0000000c02047c10 */ /* 0x041fe4000ff1e0ff */
[----:B------:R-:W-:Y:S02]  /*0710*/  IADD3 R2, P1, PT, R2, UR14, RZ ;  /* 0x0000000e02027c10 */ /* 0x000fe4000ff3e0ff */
[----:B------:R-:W-:-:S02]  /*0720*/  IADD3.X R5, PT, PT, R3, UR13, RZ, P0, !PT ;  /* 0x0000000d03057c10 */ /* 0x000fc400087fe4ff */
[----:B------:R-:W-:-:S03]  /*0730*/  IADD3.X R3, PT, PT, R3, UR15, RZ, P1, !PT ;  /* 0x0000000f03037c10 */ /* 0x000fc60008ffe4ff */
        /* <DEDUP_REMOVED lines=16> */
[----:B------:R-:W-:Y:S01]  /*0840*/  UIADD3 UR4, UPT, UPT, UR4, 0x8, URZ ;  /* 0x0000000804047890 */ /* 0x000fe2000fffe0ff */
        /* <DEDUP_REMOVED lines=15> */
[----:B------:R-:W-:-:S07]  /*0940*/  FFMA R16, R17, R17, R16 ;  /* 0x0000001111107223 */ /* 0x000fce0000000010 */
.L_x_18:
        /* <DEDUP_REMOVED lines=30> */
[----:B------:R-:W-:-:S07]  /*0b30*/  FFMA R16, R14, R14, R9 ;  /* 0x0000000e0e107223 */ /* 0x000fce0000000009 */
.L_x_19:
[----:B------:R-:W-:Y:S05]  /*0b40*/  BRA.U !UP1, `(.L_x_15) ;  /* 0x0000000109587547 */ /* 0x000fea000b800000 */
[----:B------:R-:W0:Y:S01]  /*0b50*/  LDCU.128 UR12, c[0x0][0x380] ;  /* 0x00007000ff0c77ac */ /* 0x000e220008000c00 */
[----:B------:R-:W-:Y:S01]  /*0b60*/  IADD3 R0, P0, PT, R0, UR4, RZ ;  /* 0x0000000400007c10 */ /* 0x000fe2000ff1e0ff */
[----:B------:R-:W-:-:S03]  /*0b70*/  UIADD3 UR5, UPT, UPT, -UR5, URZ, URZ ;  /* 0x000000ff05057290 */ /* 0x000fc6000fffe1ff */
[----:B------:R-:W-:Y:S02]  /*0b80*/  IADD3.X R3, PT, PT, RZ, R7, RZ, P0, !PT ;  /* 0x00000007ff037210 */ /* 0x000fe400007fe4ff */
[C---:B------:R-:W-:Y:S02]  /*0b90*/  SHF.L.U32 R2, R0.reuse, 0x2, RZ ;  /* 0x0000000200027819 */ /* 0x040fe400000006ff */
[----:B------:R-:W-:Y:S02]  /*0ba0*/  SHF.L.U64.HI R3, R0, 0x2, R3 ;  /* 0x0000000200037819 */ /* 0x000fe40000010203 */
[C---:B0-----:R-:W-:Y:S02]  /*0bb0*/  IADD3 R4, P0, PT, R2.reuse, UR14, RZ ;  /* 0x0000000e02047c10 */ /* 0x041fe4000ff1e0ff */
[----:B------:R-:W-:Y:S02]  /*0bc0*/  IADD3 R2, P1, PT, R2, UR12, RZ ;  /* 0x0000000c02027c10 */ /* 0x000fe4000ff3e0ff */
[----:B------:R-:W-:-:S02]  /*0bd0*/  IADD3.X R9, PT, PT, R3, UR15, RZ, P0, !PT ;  /* 0x0000000f03097c10 */ /* 0x000fc400087fe4ff */
[----:B------:R-:W-:-:S09]  /*0be0*/  IADD3.X R3, PT, PT, R3, UR13, RZ, P1, !PT ;  /* 0x0000000d03037c10 */ /* 0x000fd20008ffe4ff */
.L_x_20:
[----:B------:R-:W-:Y:S01]  /*0bf0*/  MOV R5, R9 ;  /* 0x0000000900057202 */ /* 0x000fe20000000f00 */
[----:B------:R0:W2:Y:S05]  /*0c00*/  LDG.E R0, desc[UR8][R2.64] ;  /* 0x0000000802007981 */ /* 0x0000aa000c1e1900 */
[----:B------:R1:W2:Y:S01]  /*0c10*/  LDG.E R5, desc[UR8][R4.64] ;  /* 0x0000000804057981 */ /* 0x0002a2000c1e1900 */
[----:B------:R-:W-:-:S04]  /*0c20*/  UIADD3 UR5, UPT, UPT, UR5, 0x1, URZ ;  /* 0x0000000105057890 */ /* 0x000fc8000fffe0ff */
[----:B------:R-:W-:Y:S01]  /*0c30*/  UISETP.NE.AND UP0, UPT, UR5, URZ, UPT ;  /* 0x000000ff0500728c */ /* 0x000fe2000bf05270 */
[----:B0-----:R-:W-:Y:S02]  /*0c40*/  IADD3 R2, P1, PT, R2, 0x4, RZ ;  /* 0x0000000402027810 */ /* 0x001fe40007f3e0ff */
[----:B-1----:R-:W-:Y:S02]  /*0c50*/  IADD3 R4, P0, PT, R4, 0x4, RZ ;  /* 0x0000000404047810 */ /* 0x002fe40007f1e0ff */
[----:B------:R-:W-:Y:S02]  /*0c60*/  IADD3.X R3, PT, PT, RZ, R3, RZ, P1, !PT ;  /* 0x00000003ff037210 */ /* 0x000fe40000ffe4ff */
[----:B------:R-:W-:Y:S01]  /*0c70*/  IADD3.X R9, PT, PT, RZ, R9, RZ, P0, !PT ;  /* 0x00000009ff097210 */ /* 0x000fe200007fe4ff */
[----:B--2---:R-:W-:-:S04]  /*0c80*/  FADD R7, R0, -R5 ;  /* 0x8000000500077221 */ /* 0x004fc80000000000 */
[----:B------:R-:W-:Y:S01]  /*0c90*/  FFMA R16, R7, R7, R16 ;  /* 0x0000000707107223 */ /* 0x000fe20000000010 */
[----:B------:R-:W-:Y:S06]  /*0ca0*/  BRA.U UP0, `(.L_x_20) ;  /* 0xfffffffd00d07547 */ /* 0x000fec000b83ffff */
.L_x_15:
[----:B------:R-:W-:Y:S01]  /*0cb0*/  IADD3 R0, PT, PT, R16, -0xd000000, RZ ;  /* 0xf300000010007810 */ /* 0x000fe20007ffe0ff */
[----:B------:R0:W1:Y:S01]  /*0cc0*/  MUFU.RSQ R3, R16 ;  /* 0x0000001000037308 */ /* 0x0000620000001400 */
[----:B------:R-:W-:Y:S02]  /*0cd0*/  BSSY.RECONVERGENT B0, `(.L_x_21) ;  /* 0x000000b000007945 */ /* 0x000fe40003800200 */
[----:B------:R-:W-:-:S13]  /*0ce0*/  ISETP.GT.U32.AND P0, PT, R0, 0x727fffff, PT ;  /* 0x727fffff0000780c */ /* 0x000fda0003f04070 */
[----:B0-----:R-:W-:Y:S05]  /*0cf0*/  @!P0 BRA `(.L_x_22) ;  /* 0x0000000000108947 */ /* 0x001fea0003800000 */
[----:B------:R-:W-:Y:S02]  /*0d00*/  MOV R0, R16 ;  /* 0x0000001000007202 */ /* 0x000fe40000000f00 */
[----:B------:R-:W-:-:S07]  /*0d10*/  MOV R8, 0xd30 ;  /* 0x00000d3000087802 */ /* 0x000fce0000000f00 */
[----:B-1----:R-:W-:Y:S05]  /*0d20*/  CALL.REL.NOINC `($__internal_1_$__cuda_sm20_sqrt_rn_f32_slowpath) ;  /* 0x0000000000287944 */ /* 0x002fea0003c00000 */
[----:B------:R-:W-:Y:S05]  /*0d30*/  BRA `(.L_x_23) ;  /* 0x0000000000107947 */ /* 0x000fea0003800000 */
.L_x_22:
[C---:B-1----:R-:W-:Y:S01]  /*0d40*/  FMUL.FTZ R5, R3.reuse, R16 ;  /* 0x0000001003057220 */ /* 0x042fe20000410000 */
[----:B------:R-:W-:-:S03]  /*0d50*/  FMUL.FTZ R0, R3, 0.5 ;  /* 0x3f00000003007820 */ /* 0x000fc60000410000 */
[----:B------:R-:W-:-:S04]  /*0d60*/  FFMA R16, -R5, R5, R16 ;  /* 0x0000000505107223 */ /* 0x000fc80000000110 */
[----:B------:R-:W-:-:S07]  /*0d70*/  FFMA R5, R16, R0, R5 ;  /* 0x0000000010057223 */ /* 0x000fce0000000005 */
.L_x_23:
[----:B------:R-:W-:Y:S05]  /*0d80*/  BSYNC.RECONVERGENT B0 ;  /* 0x0000000000007941 */ /* 0x000fea0003800200 */
.L_x_21:
[----:B------:R-:W0:Y:S02]  /*0d90*/  LDC.64 R2, c[0x0][0x390] ;  /* 0x0000e400ff027b82 */ /* 0x000e240000000a00 */
[----:B0-----:R-:W-:-:S05]  /*0da0*/  IMAD.WIDE R6, R6, 0x4, R2 ;  /* 0x0000000406067825 */ /* 0x001fca00078e0202 */
[----:B------:R-:W-:Y:S01]  /*0db0*/  STG.E desc[UR8][R6.64], R5 ;  /* 0x0000000506007986 */ /* 0x000fe2000c101908 */
[----:B------:R-:W-:Y:S05]  /*0dc0*/  EXIT ;  /* 0x000000000000794d */ /* 0x000fea0003800000 */
        .weak           $__internal_1_$__cuda_sm20_sqrt_rn_f32_slowpath
        .type           $__internal_1_$__cuda_sm20_sqrt_rn_f32_slowpath,@function
        .size           $__internal_1_$__cuda_sm20_sqrt_rn_f32_slowpath,(.L_x_27 - $__internal_1_$__cuda_sm20_sqrt_rn_f32_slowpath)
$__internal_1_$__cuda_sm20_sqrt_rn_f32_slowpath:
        /* <DEDUP_REMOVED lines=10> */
[----:B------:R-:W-:-:S04]  /*0e70*/  @P0 FFMA R3, R0, 1.84467440737095516160e+19, RZ ;  /* 0x5f80000000030823 */ /* 0x000fc800000000ff */
[----:B------:R-:W0:Y:S02]  /*0e80*/  @P0 MUFU.RSQ R2, R3 ;  /* 0x0000000300020308 */ /* 0x000e240000001400 */
[----:B0-----:R-:W-:Y:S01]  /*0e90*/  @P0 FMUL.FTZ R4, R3, R2 ;  /* 0x0000000203040220 */ /* 0x001fe20000410000 */
[----:B------:R-:W-:Y:S01]  /*0ea0*/  @P0 FMUL.FTZ R7, R2, 0.5 ;  /* 0x3f00000002070820 */ /* 0x000fe20000410000 */
[----:B------:R-:W-:Y:S02]  /*0eb0*/  @!P0 MOV R2, R0 ;  /* 0x0000000000028202 */ /* 0x000fe40000000f00 */
[----:B------:R-:W-:-:S04]  /*0ec0*/  @P0 FADD.FTZ R5, -R4, -RZ ;  /* 0x800000ff04050221 */ /* 0x000fc80000010100 */
[----:B------:R-:W-:-:S04]  /*0ed0*/  @P0 FFMA R5, R4, R5, R3 ;  /* 0x0000000504050223 */ /* 0x000fc80000000003 */
[----:B------:R-:W-:-:S04]  /*0ee0*/  @P0 FFMA R5, R5, R7, R4 ;  /* 0x0000000705050223 */ /* 0x000fc80000000004 */
[----:B------:R-:W-:-:S07]  /*0ef0*/  @P0 FMUL.FTZ R2, R5, 2.3283064365386962891e-10 ;  /* 0x2f80000005020820 */ /* 0x000fce0000410000 */
.L_x_24:
[----:B------:R-:W-:Y:S01]  /*0f00*/  HFMA2 R3, -RZ, RZ, 0, 0 ;  /* 0x00000000ff037431 */ /* 0x000fe200000001ff */
[----:B------:R-:W-:Y:S02]  /*0f10*/  MOV R5, R2 ;  /* 0x0000000200057202 */ /* 0x000fe40000000f00 */
[----:B------:R-:W-:-:S04]  /*0f20*/  MOV R2, R8 ;  /* 0x0000000800027202 */ /* 0x000fc80000000f00 */
[----:B------:R-:W-:Y:S05]  /*0f30*/  RET.REL.NODEC R2 `(_Z24batch_euclidean_distancePKfS0_Pfii) ;  /* 0xfffffff002307950 */ /* 0x000fea0003c3ffff */
.L_x_25:
        /* <DEDUP_REMOVED lines=12> */
.L_x_27:


//--------------------- .nv.shared._Z9batch_gpuPKfS0_Pfii --------------------------
	.section	.nv.shared._Z9batch_gpuPKfS0_Pfii,"aw",@nobits
	.sectionflags	@""
	.align	4
.nv.shared._Z9batch_gpuPKfS0_Pfii:
	.zero		1152


//--------------------- .nv.shared.reserved.0     --------------------------
	.section	.nv.shared.reserved.0,"aw",@nobits
	.weak		__nv_reservedSMEM_offset_0_alias
	.size		__nv_reservedSMEM_offset_0_alias, 0, 64
	.other		__nv_reservedSMEM_offset_0_alias,@"STO_CUDA_RESERVED_SHARED STV_DEFAULT"
__nv_reservedSMEM_offset_0_alias:
	.zero		0
	.zero		64


//--------------------- .nv.constant0._Z9batch_gpuPKfS0_Pfii --------------------------
	.section	.nv.constant0._Z9batch_gpuPKfS0_Pfii,"a",@progbits
	.sectionflags	@""
	.align	4
.nv.constant0._Z9batch_gpuPKfS0_Pfii:
	.zero		928


//--------------------- .nv.constant0._Z24batch_euclidean_distancePKfS0_Pfii --------------------------
	.section	.nv.constant0._Z24batch_euclidean_distancePKfS0_Pfii,"a",@progbits
	.sectionflags	@""
	.align	4
.nv.constant0._Z24batch_euclidean_distancePKfS0_Pfii:
	.zero		928


//--------------------- SYMBOLS --------------------------

	.type		.nv.reservedSmem.offset0,@object
	.size		.nv.reservedSmem.offset0,0x4
	.type		.nv.reservedSmem.cap,@object
	.size		.nv.reservedSmem.cap,0x4
